def gluon_tcgen05(
    a_ptr,
    b_ptr,
    c_ptr,
    M,
    N,
    K,
    stride_am,
    stride_bk,
    stride_cm,
    BLOCK_M: gl.constexpr,
    BLOCK_N: gl.constexpr,
    BLOCK_K: gl.constexpr,
    DTYPE: gl.constexpr,
    A_LAYOUT: gl.constexpr,
    B_LAYOUT: gl.constexpr,
    C_LAYOUT: gl.constexpr,
    B_SHAPE: gl.constexpr,
    TMEM_LAYOUT: gl.constexpr,
    TMEM_REG: gl.constexpr,
    TRANS_B: gl.constexpr,
    NUM_BUFFERS: gl.constexpr,
):
    a_desc = tma.make_tensor_descriptor(
        a_ptr, [M, K], [stride_am, 1], [BLOCK_M, BLOCK_K], A_LAYOUT
    )
    b_desc = tma.make_tensor_descriptor(
        b_ptr,
        [N, K] if TRANS_B else [K, N],
        [stride_bk, 1],
        B_SHAPE,
        B_LAYOUT,
    )
    c_desc = tma.make_tensor_descriptor(
        c_ptr, [M, N], [stride_cm, 1], [BLOCK_M, BLOCK_N], C_LAYOUT
    )

    a_bufs = gl.allocate_shared_memory(
        DTYPE, [NUM_BUFFERS, BLOCK_M, BLOCK_K], A_LAYOUT
    )
    b_bufs = gl.allocate_shared_memory(DTYPE, [NUM_BUFFERS] + B_SHAPE, B_LAYOUT)

    pid_m = gl.program_id(0)
    pid_n = gl.program_id(1)
    off_m = pid_m * BLOCK_M
    off_n = pid_n * BLOCK_N

    tma_bars = gl.allocate_shared_memory(
        gl.int64, [NUM_BUFFERS, 1], mbarrier.MBarrierLayout()
    )
    mma_bars = gl.allocate_shared_memory(
        gl.int64, [NUM_BUFFERS, 1], mbarrier.MBarrierLayout()
    )
    for i in gl.static_range(NUM_BUFFERS):
        mbarrier.init(tma_bars.index(i), count=1)
        mbarrier.init(mma_bars.index(i), count=1)

    acc_tmem = allocate_tensor_memory(gl.float32, [BLOCK_M, BLOCK_N], TMEM_LAYOUT)
    idx = 0
    phase = 0
    use_acc = False
    for k in range(0, K, BLOCK_K):
        a = a_bufs.index(idx)
        b = b_bufs.index(idx)
        tma_bar = tma_bars.index(idx)
        mma_bar = mma_bars.index(idx)
        mbarrier.expect(
            tma_bar, a_desc.block_type.nbytes + b_desc.block_type.nbytes
        )
        tma.async_copy_global_to_shared(a_desc, [off_m, k], tma_bar, a)
        tma.async_copy_global_to_shared(
            b_desc, [off_n, k] if TRANS_B else [k, off_n], tma_bar, b
        )
        mbarrier.wait(tma_bar, phase=phase)

        if TRANS_B:
            b = b.permute((1, 0))
        tcgen05_mma(a, b, acc_tmem, use_acc=use_acc)
        tcgen05_commit(mma_bar)
        mbarrier.wait(mma_bar, phase=phase)
        use_acc = True

        idx += 1
        if idx == NUM_BUFFERS:
            idx = 0
            phase ^= 1

    for i in gl.static_range(NUM_BUFFERS):
        mbarrier.invalidate(tma_bars.index(i))
        mbarrier.invalidate(mma_bars.index(i))

    acc = acc_tmem.load(TMEM_REG)
    c_smem = gl.allocate_shared_memory(DTYPE, [BLOCK_M, BLOCK_N], C_LAYOUT)
    c_smem.store(acc.to(DTYPE))
    fence_async_shared()
    tma.async_copy_shared_to_global(c_desc, [off_m, off_n], c_smem)
    tma.store_wait(pendings=0)

# config = {"BLOCK_K": 128, "BLOCK_M": 64, "BLOCK_N": 64, "arch": "sm_100", "dtype": "fp8e4m3", "num_buffers": 4, "num_warps": 8, "trans_b": 1}
# arch = sm_100


// ===== COMPILED SASS (sm_100a) =====

	.target	sm_100a

	.elftype	@"ET_EXEC"


//--------------------- .note.nv.tkinfo           --------------------------
	.section	.note.nv.tkinfo,"",@"SHT_NOTE"
	.sectionflags	@"SHF_NOTE_NV_TKINFO"
	.tkinfo
        /*0018*/ 	.word	0x00000081
        /*0030*/ 	.string	""
        /*0030*/ 	.string	"ptxas-blackwell"
        /*0030*/ 	.string	"Cuda compilation tools, release 12.9, V12.9.86"
        /*0030*/ 	.string	"Build cuda_12.9.r12.9/compiler.36037853_0"
        /*0030*/ 	.string	"-v  -suppress-debug-info  -lineinfo  -arch sm_100a "



//--------------------- .note.nv.cuver            --------------------------
	.section	.note.nv.cuver,"",@"SHT_NOTE"
	.sectionflags	@"SHF_NOTE_NV_CUVER"
        /*0018*/ 	.short	0x0001
        /*001a*/ 	.short	0x0064
        /*001c*/ 	.short	0x0001
        /*001e*/ 	.short	0x0000
        /*0020*/ 	.short	0x0001
        /*0022*/ 	.short	0x0000


//--------------------- .nv.info                  --------------------------
	.section	.nv.info,"",@"SHT_CUDA_INFO"
	.align	4


	//----- nvinfo : EIATTR_REGCOUNT
	.align		4
        /*0000*/ 	.byte	0x04, 0x2f
        /*0002*/ 	.short	(.L_4 - .L_3)
	.align		4
.L_3:
        /*0004*/ 	.word	index@(gluon_tcgen05)
        /*0008*/ 	.word	0x00000018


	//----- nvinfo : EIATTR_FRAME_SIZE
	.align		4
.L_4:
        /*000c*/ 	.byte	0x04, 0x11
        /*000e*/ 	.short	(.L_6 - .L_5)
	.align		4
.L_5:
        /*0010*/ 	.word	index@($__internal_2_$__cuda_sm10x_tcgen05_guardrail_trap_unallocated_columns_being_dealloced)
        /*0014*/ 	.word	0x00000000


	//----- nvinfo : EIATTR_FRAME_SIZE
	.align		4
.L_6:
        /*0018*/ 	.byte	0x04, 0x11
        /*001a*/ 	.short	(.L_8 - .L_7)
	.align		4
.L_7:
        /*001c*/ 	.word	index@($__internal_1_$__cuda_sm10x_tcgen05_guardrail_trap_phase_invalid_during_alloc)
        /*0020*/ 	.word	0x00000000


	//----- nvinfo : EIATTR_FRAME_SIZE
	.align		4
.L_8:
        /*0024*/ 	.byte	0x04, 0x11
        /*0026*/ 	.short	(.L_10 - .L_9)
	.align		4
.L_9:
        /*0028*/ 	.word	index@($__internal_0_$__cuda_sm10x_tcgen05_guardrail_trap_col_being_dealloced_not_returned_by_alloc)
        /*002c*/ 	.word	0x00000000


	//----- nvinfo : EIATTR_FRAME_SIZE
	.align		4
.L_10:
        /*0030*/ 	.byte	0x04, 0x11
        /*0032*/ 	.short	(.L_12 - .L_11)
	.align		4
.L_11:
        /*0034*/ 	.word	index@(gluon_tcgen05)
        /*0038*/ 	.word	0x00000000


	//----- nvinfo : EIATTR_MIN_STACK_SIZE
	.align		4
.L_12:
        /*003c*/ 	.byte	0x04, 0x12
        /*003e*/ 	.short	(.L_14 - .L_13)
	.align		4
.L_13:
        /*0040*/ 	.word	index@(gluon_tcgen05)
        /*0044*/ 	.word	0x00000000
.L_14:


//--------------------- .nv.info.gluon_tcgen05    --------------------------
	.section	.nv.info.gluon_tcgen05,"",@"SHT_CUDA_INFO"
	.sectionflags	@""
	.align	4


	//----- nvinfo : EIATTR_CUDA_API_VERSION
	.align		4
        /*0000*/ 	.byte	0x04, 0x37
        /*0002*/ 	.short	(.L_16 - .L_15)
.L_15:
        /*0004*/ 	.word	0x00000081


	//----- nvinfo : EIATTR_KPARAM_INFO
	.align		4
.L_16:
        /*0008*/ 	.byte	0x04, 0x17
        /*000a*/ 	.short	(.L_18 - .L_17)
.L_17:
        /*000c*/ 	.word	0x00000000
        /*0010*/ 	.short	0x000a
        /*0012*/ 	.short	0x0048
        /*0014*/ 	.byte	0x00, 0xf4, 0x21, 0x00


	//----- nvinfo : EIATTR_KPARAM_INFO
	.align		4
.L_18:
        /*0018*/ 	.byte	0x04, 0x17
        /*001a*/ 	.short	(.L_20 - .L_19)
.L_19:
        /*001c*/ 	.word	0x00000000
        /*0020*/ 	.short	0x0009
        /*0022*/ 	.short	0x0040
        /*0024*/ 	.byte	0x00, 0xf4, 0x21, 0x00


	//----- nvinfo : EIATTR_KPARAM_INFO
	.align		4
.L_20:
        /*0028*/ 	.byte	0x04, 0x17
        /*002a*/ 	.short	(.L_22 - .L_21)
.L_21:
        /*002c*/ 	.word	0x00000000
        /*0030*/ 	.short	0x0008
        /*0032*/ 	.short	0x0038
        /*0034*/ 	.byte	0x00, 0xf0, 0x21, 0x00


	//----- nvinfo : EIATTR_KPARAM_INFO
	.align		4
.L_22:
        /*0038*/ 	.byte	0x04, 0x17
        /*003a*/ 	.short	(.L_24 - .L_23)
.L_23:
        /*003c*/ 	.word	0x00000000
        /*0040*/ 	.short	0x0007
        /*0042*/ 	.short	0x0030
        /*0044*/ 	.byte	0x00, 0xf0, 0x21, 0x00


	//----- nvinfo : EIATTR_KPARAM_INFO
	.align		4
.L_24:
        /*0048*/ 	.byte	0x04, 0x17
        /*004a*/ 	.short	(.L_26 - .L_25)
.L_25:
        /*004c*/ 	.word	0x00000000
        /*0050*/ 	.short	0x0006
        /*0052*/ 	.short	0x0028
        /*0054*/ 	.byte	0x00, 0xf0, 0x21, 0x00


	//----- nvinfo : EIATTR_KPARAM_INFO
	.align		4
.L_26:
        /*0058*/ 	.byte	0x04, 0x17
        /*005a*/ 	.short	(.L_28 - .L_27)
.L_27:
        /*005c*/ 	.word	0x00000000
        /*0060*/ 	.short	0x0005
        /*0062*/ 	.short	0x0020
        /*0064*/ 	.byte	0x00, 0xf0, 0x11, 0x00


	//----- nvinfo : EIATTR_KPARAM_INFO
	.align		4
.L_28:
        /*0068*/ 	.byte	0x04, 0x17
        /*006a*/ 	.short	(.L_30 - .L_29)
.L_29:
        /*006c*/ 	.word	0x00000000
        /*0070*/ 	.short	0x0004
        /*0072*/ 	.short	0x001c
        /*0074*/ 	.byte	0x00, 0xf0, 0x11, 0x00


	//----- nvinfo : EIATTR_KPARAM_INFO
	.align		4
.L_30:
        /*0078*/ 	.byte	0x04, 0x17
        /*007a*/ 	.short	(.L_32 - .L_31)
.L_31:
        /*007c*/ 	.word	0x00000000
        /*0080*/ 	.short	0x0003
        /*0082*/ 	.short	0x0018
        /*0084*/ 	.byte	0x00, 0xf0, 0x11, 0x00


	//----- nvinfo : EIATTR_KPARAM_INFO
	.align		4
.L_32:
        /*0088*/ 	.byte	0x04, 0x17
        /*008a*/ 	.short	(.L_34 - .L_33)
.L_33:
        /*008c*/ 	.word	0x00000000
        /*0090*/ 	.short	0x0002
        /*0092*/ 	.short	0x0010
        /*0094*/ 	.byte	0x00, 0xf4, 0x21, 0x00


	//----- nvinfo : EIATTR_KPARAM_INFO
	.align		4
.L_34:
        /*0098*/ 	.byte	0x04, 0x17
        /*009a*/ 	.short	(.L_36 - .L_35)
.L_35:
        /*009c*/ 	.word	0x00000000
        /*00a0*/ 	.short	0x0001
        /*00a2*/ 	.short	0x0008
        /*00a4*/ 	.byte	0x00, 0xf4, 0x21, 0x00


	//----- nvinfo : EIATTR_KPARAM_INFO
	.align		4
.L_36:
        /*00a8*/ 	.byte	0x04, 0x17
        /*00aa*/ 	.short	(.L_38 - .L_37)
.L_37:
        /*00ac*/ 	.word	0x00000000
        /*00b0*/ 	.short	0x0000
        /*00b2*/ 	.short	0x0000
        /*00b4*/ 	.byte	0x00, 0xf4, 0x21, 0x00


	//----- nvinfo : EIATTR_AT_ENTRY_FRAGMENTS
	.align		4
.L_38:
        /*00b8*/ 	.byte	0x04, 0x4f
        /*00ba*/ 	.short	(.L_40 - .L_39)


	//   ....[0]....
.L_39:
        /*00bc*/ 	.word	0x00000004


	//----- nvinfo : EIATTR_RESERVED_SMEM_USED
	.align		4
.L_40:
        /*00c0*/ 	.byte	0x01, 0x41
	.zero		2


	//----- nvinfo : EIATTR_SPARSE_MMA_MASK
	.align		4
        /*00c4*/ 	.byte	0x03, 0x50
        /*00c6*/ 	.short	0x0000


	//----- nvinfo : EIATTR_TCGEN05_1CTA_USED
	.align		4
        /*00c8*/ 	.byte	0x01, 0x51
	.zero		2


	//----- nvinfo : EIATTR_MAXREG_COUNT
	.align		4
        /*00cc*/ 	.byte	0x03, 0x1b
        /*00ce*/ 	.short	0x00ff


	//----- nvinfo : EIATTR_NUM_BARRIERS
	.align		4
        /*00d0*/ 	.byte	0x02, 0x4c
        /*00d2*/ 	.byte	0x01
	.zero		1


	//----- nvinfo : EIATTR_INT_WARP_WIDE_INSTR_OFFSETS
	.align		4
        /*00d4*/ 	.byte	0x04, 0x31
        /*00d6*/ 	.short	(.L_42 - .L_41)


	//   ....[0]....
.L_41:
        /*00d8*/ 	.word	0x00001670


	//   ....[1]....
        /*00dc*/ 	.word	0x00001690


	//   ....[2]....
        /*00e0*/ 	.word	0x00001710


	//   ....[3]....
        /*00e4*/ 	.word	0x00001ad0


	//   ....[4]....
        /*00e8*/ 	.word	0x00001ae0


	//   ....[5]....
        /*00ec*/ 	.word	0x00001af0


	//   ....[6]....
        /*00f0*/ 	.word	0x00001b00


	//   ....[7]....
        /*00f4*/ 	.word	0x00001e20


	//   ....[8]....
        /*00f8*/ 	.word	0x00001e30


	//   ....[9]....
        /*00fc*/ 	.word	0x00001fa0


	//   ....[10]....
        /*0100*/ 	.word	0x00001ff0


	//   ....[11]....
        /*0104*/ 	.word	0x00002000


	//   ....[12]....
        /*0108*/ 	.word	0x00002030


	//   ....[13]....
        /*010c*/ 	.word	0x00002320


	//   ....[14]....
        /*0110*/ 	.word	0x00002330


	//   ....[15]....
        /*0114*/ 	.word	0x00002700


	//   ....[16]....
        /*0118*/ 	.word	0x00002710


	//   ....[17]....
        /*011c*/ 	.word	0x000029c0


	//   ....[18]....
        /*0120*/ 	.word	0x00002a10


	//----- nvinfo : EIATTR_COOP_GROUP_MASK_REGIDS
	.align		4
.L_42:
        /*0124*/ 	.byte	0x04, 0x29
        /*0126*/ 	.short	(.L_44 - .L_43)


	//   ....[0]....
.L_43:
        /*0128*/ 	.word	0xffffffff


	//   ....[1]....
        /*012c*/ 	.word	0xffffffff


	//   ....[2]....
        /*0130*/ 	.word	0xffffffff


	//   ....[3]....
        /*0134*/ 	.word	0xffffffff


	//   ....[4]....
        /*0138*/ 	.word	0xffffffff


	//   ....[5]....
        /*013c*/ 	.word	0xffffffff


	//   ....[6]....
        /*0140*/ 	.word	0xffffffff


	//   ....[7]....
        /*0144*/ 	.word	0xffffffff


	//   ....[8]....
        /*0148*/ 	.word	0xffffffff


	//   ....[9]....
        /*014c*/ 	.word	0xffffffff


	//----- nvinfo : EIATTR_COOP_GROUP_INSTR_OFFSETS
	.align		4
.L_44:
        /*0150*/ 	.byte	0x04, 0x28
        /*0152*/ 	.short	(.L_46 - .L_45)


	//   ....[0]....
.L_45:
        /*0154*/ 	.word	0x00000050


	//   ....[1]....
        /*0158*/ 	.word	0x00000310


	//   ....[2]....
        /*015c*/ 	.word	0x000004f0


	//   ....[3]....
        /*0160*/ 	.word	0x00000980


	//   ....[4]....
        /*0164*/ 	.word	0x00000ac0


	//   ....[5]....
        /*0168*/ 	.word	0x00000fa0


	//   ....[6]....
        /*016c*/ 	.word	0x000010e0


	//   ....[7]....
        /*0170*/ 	.word	0x00001530


	//   ....[8]....
        /*0174*/ 	.word	0x00002850


	//   ....[9]....
        /*0178*/ 	.word	0x00002ac0


	//----- nvinfo : EIATTR_VRC_CTA_INIT_COUNT
	.align		4
.L_46:
        /*017c*/ 	.byte	0x02, 0x4a
        /*017e*/ 	.byte	0x80
	.zero		1


	//----- nvinfo : EIATTR_MBARRIER_INSTR_OFFSETS
	.align		4
        /*0180*/ 	.byte	0x04, 0x39
        /*0182*/ 	.short	(.L_48 - .L_47)


	//   ....[0]....
.L_47:
        /*0184*/ 	.word	0x00001730
        /*0188*/ 	.word	0x000000ff
        /*018c*/ 	.word	0x00010000
        /*0190*/ 	.short	0x0100
        /*0192*/ 	.byte	0x08
	.zero		1


	//   ....[1]....
        /*0194*/ 	.word	0x00001740
        /*0198*/ 	.word	0x000000ff
        /*019c*/ 	.word	0x00010020
        /*01a0*/ 	.short	0x0100
        /*01a2*/ 	.byte	0x08
	.zero		1


	//   ....[2]....
        /*01a4*/ 	.word	0x000017f0
        /*01a8*/ 	.word	0x000000ff
        /*01ac*/ 	.word	0x00010008
        /*01b0*/ 	.short	0x0100
        /*01b2*/ 	.byte	0x08
	.zero		1


	//   ....[3]....
        /*01b4*/ 	.word	0x00001800
        /*01b8*/ 	.word	0x000000ff
        /*01bc*/ 	.word	0x00010028
        /*01c0*/ 	.short	0x0100
        /*01c2*/ 	.byte	0x08
	.zero		1


	//   ....[4]....
        /*01c4*/ 	.word	0x000018e0
        /*01c8*/ 	.word	0x000000ff
        /*01cc*/ 	.word	0x00010010
        /*01d0*/ 	.short	0x0100
        /*01d2*/ 	.byte	0x08
	.zero		1


	//   ....[5]....
        /*01d4*/ 	.word	0x000018f0
        /*01d8*/ 	.word	0x000000ff
        /*01dc*/ 	.word	0x00010030
        /*01e0*/ 	.short	0x0100
        /*01e2*/ 	.byte	0x08
	.zero		1


	//   ....[6]....
        /*01e4*/ 	.word	0x00001a00
        /*01e8*/ 	.word	0x000000ff
        /*01ec*/ 	.word	0x00010018
        /*01f0*/ 	.short	0x0100
        /*01f2*/ 	.byte	0x08
	.zero		1


	//   ....[7]....
        /*01f4*/ 	.word	0x00001a10
        /*01f8*/ 	.word	0x000000ff
        /*01fc*/ 	.word	0x00010038
        /*0200*/ 	.short	0x0100
        /*0202*/ 	.byte	0x08
	.zero		1


	//   ....[8]....
        /*0204*/ 	.word	0x00001be0
        /*0208*/ 	.word	0x000000ff
        /*020c*/ 	.word	0x00010000
        /*0210*/ 	.short	0x010a
        /*0212*/ 	.byte	0x08
	.zero		1


	//   ....[9]....
        /*0214*/ 	.word	0x00001e80
        /*0218*/ 	.word	0x000000ff
        /*021c*/ 	.word	0x00010020
        /*0220*/ 	.short	0x010a
        /*0222*/ 	.byte	0x08
	.zero		1


	//   ....[10]....
        /*0224*/ 	.word	0x000020a0
        /*0228*/ 	.word	0x000000ff
        /*022c*/ 	.word	0x00010000
        /*0230*/ 	.short	0x010a
        /*0232*/ 	.byte	0x1c
	.zero		1


	//   ....[11]....
        /*0234*/ 	.word	0x00002370
        /*0238*/ 	.word	0x000000ff
        /*023c*/ 	.word	0x00010020
        /*0240*/ 	.short	0x010a
        /*0242*/ 	.byte	0x1c
	.zero		1


	//   ....[12]....
        /*0244*/ 	.word	0x00002440
        /*0248*/ 	.word	0x000000ff
        /*024c*/ 	.word	0x00010000
        /*0250*/ 	.short	0x0108
        /*0252*/ 	.byte	0x08
	.zero		1


	//   ....[13]....
        /*0254*/ 	.word	0x00002450
        /*0258*/ 	.word	0x000000ff
        /*025c*/ 	.word	0x00010020
        /*0260*/ 	.short	0x0108
        /*0262*/ 	.byte	0x08
	.zero		1


	//   ....[14]....
        /*0264*/ 	.word	0x000024a0
        /*0268*/ 	.word	0x000000ff
        /*026c*/ 	.word	0x00010008
        /*0270*/ 	.short	0x0108
        /*0272*/ 	.byte	0x08
	.zero		1


	//   ....[15]....
        /*0274*/ 	.word	0x000024b0
        /*0278*/ 	.word	0x000000ff
        /*027c*/ 	.word	0x00010028
        /*0280*/ 	.short	0x0108
        /*0282*/ 	.byte	0x08
	.zero		1


	//   ....[16]....
        /*0284*/ 	.word	0x00002500
        /*0288*/ 	.word	0x000000ff
        /*028c*/ 	.word	0x00010010
        /*0290*/ 	.short	0x0108
        /*0292*/ 	.byte	0x08
	.zero		1


	//   ....[17]....
        /*0294*/ 	.word	0x00002510
        /*0298*/ 	.word	0x000000ff
        /*029c*/ 	.word	0x00010030
        /*02a0*/ 	.short	0x0108
        /*02a2*/ 	.byte	0x08
	.zero		1


	//   ....[18]....
        /*02a4*/ 	.word	0x00002560
        /*02a8*/ 	.word	0x000000ff
        /*02ac*/ 	.word	0x00010018
        /*02b0*/ 	.short	0x0108
        /*02b2*/ 	.byte	0x08
	.zero		1


	//   ....[19]....
        /*02b4*/ 	.word	0x00002570
        /*02b8*/ 	.word	0x000000ff
        /*02bc*/ 	.word	0x00010038
        /*02c0*/ 	.short	0x0108
        /*02c2*/ 	.byte	0x08
	.zero		1


	//   ....[20]....
        /*02c4*/ 	.word	0x00002ae0
        /*02c8*/ 	.word	0x000000ff
        /*02cc*/ 	.word	0x00010000
        /*02d0*/ 	.short	0x010a
        /*02d2*/ 	.byte	0x08
	.zero		1


	//   ....[21]....
        /*02d4*/ 	.word	0x00002b10
        /*02d8*/ 	.word	0x000000ff
        /*02dc*/ 	.word	0x00010020
        /*02e0*/ 	.short	0x010a
        /*02e2*/ 	.byte	0x08
	.zero		1


	//   ....[22]....
        /*02e4*/ 	.word	0x00002b40
        /*02e8*/ 	.word	0x000000ff
        /*02ec*/ 	.word	0x00010000
        /*02f0*/ 	.short	0x010a
        /*02f2*/ 	.byte	0x1c
	.zero		1


	//   ....[23]....
        /*02f4*/ 	.word	0x00002b70
        /*02f8*/ 	.word	0x000000ff
        /*02fc*/ 	.word	0x00010020
        /*0300*/ 	.short	0x010a
        /*0302*/ 	.byte	0x1c
	.zero		1


	//----- nvinfo : EIATTR_NUM_MBARRIERS
	.align		4
.L_48:
        /*0304*/ 	.byte	0x03, 0x38
        /*0306*/ 	.short	0x0008


	//----- nvinfo : EIATTR_EXIT_INSTR_OFFSETS
	.align		4
        /*0308*/ 	.byte	0x04, 0x1c
        /*030a*/ 	.short	(.L_50 - .L_49)


	//   ....[0]....
.L_49:
        /*030c*/ 	.word	0x00002ad0


	//----- nvinfo : EIATTR_REQNTID
	.align		4
.L_50:
        /*0310*/ 	.byte	0x04, 0x10
        /*0312*/ 	.short	(.L_52 - .L_51)
.L_51:
        /*0314*/ 	.word	0x00000100
        /*0318*/ 	.word	0x00000001
        /*031c*/ 	.word	0x00000001


	//----- nvinfo : EIATTR_CRS_STACK_SIZE
	.align		4
.L_52:
        /*0320*/ 	.byte	0x04, 0x1e
        /*0322*/ 	.short	(.L_54 - .L_53)
.L_53:
        /*0324*/ 	.word	0x00000000


	//----- nvinfo : EIATTR_CBANK_PARAM_SIZE
	.align		4
.L_54:
        /*0328*/ 	.byte	0x03, 0x19
        /*032a*/ 	.short	0x0050


	//----- nvinfo : EIATTR_PARAM_CBANK
	.align		4
        /*032c*/ 	.byte	0x04, 0x0a
        /*032e*/ 	.short	(.L_56 - .L_55)
	.align		4
.L_55:
        /*0330*/ 	.word	index@(.nv.constant0.gluon_tcgen05)
        /*0334*/ 	.short	0x0380
        /*0336*/ 	.short	0x0050


	//----- nvinfo : EIATTR_SW_WAR
	.align		4
.L_56:
        /*0338*/ 	.byte	0x04, 0x36
        /*033a*/ 	.short	(.L_58 - .L_57)
.L_57:
        /*033c*/ 	.word	0x00000008
.L_58:


//--------------------- .nv.compat                --------------------------
	.section	.nv.compat,"",@"SHT_CUDA_COMPAT_INFO"
	.align	4
        /*0000*/ 	.byte	0x02, 0x02, 0x02, 0x00, 0x02, 0x05, 0x05, 0x00, 0x02, 0x03, 0x03, 0x00, 0x02, 0x06, 0x01, 0x00


//--------------------- .nv.callgraph             --------------------------
	.section	.nv.callgraph,"",@"SHT_CUDA_CALLGRAPH"
	.align	4
	.sectionentsize	8
	.align		4
        /*0000*/ 	.word	0x00000000
	.align		4
        /*0004*/ 	.word	0xffffffff
	.align		4
        /*0008*/ 	.word	0x00000000
	.align		4
        /*000c*/ 	.word	0xfffffffe
	.align		4
        /*0010*/ 	.word	0x00000000
	.align		4
        /*0014*/ 	.word	0xfffffffd
	.align		4
        /*0018*/ 	.word	0x00000000
	.align		4
        /*001c*/ 	.word	0xfffffffc


//--------------------- .text.gluon_tcgen05       --------------------------
	.section	.text.gluon_tcgen05,"ax",@progbits
	.align	128
        .global         gluon_tcgen05
        .type           gluon_tcgen05,@function
        .size           gluon_tcgen05,(.L_x_86 - gluon_tcgen05)
        .other          gluon_tcgen05,@"STO_CUDA_ENTRY STV_DEFAULT"
gluon_tcgen05:
.text.gluon_tcgen05:
[----:B------:R-:W1:Y:S01]  /*0000*/  LDC R1, c[0x0][0x37c] ;  /* 0x0000df00ff017b82 */ /* 0x000e620000000800 */
[----:B------:R-:W2:Y:S02]  /*0010*/  S2R R0, SR_TID.X ;  /* 0x0000000000007919 */ /* 0x000ea40000002100 */
[----:B--2---:R-:W-:-:S13]  /*0020*/  ISETP.GE.U32.AND P2, PT, R0, 0x20, PT ;  /* 0x000000200000780c */ /* 0x004fda0003f46070 */
[----:B------:R-:W-:Y:S05]  /*0030*/  @P2 BRA `(.L_x_0) ;  /* 0x0000000000b82947 */ /* 0x000fea0003800000 */
[----:B------:R-:W2:Y:S01]  /*0040*/  S2UR UR6, SR_CgaCtaId ;  /* 0x00000000000679c3 */ /* 0x000ea20000008800 */
[----:B------:R-:W-:Y:S01]  /*0050*/  NOP ;  /* 0x0000000000007918 */ /* 0x000fe20000000000 */
[----:B------:R-:W-:Y:S02]  /*0060*/  UMOV UR4, 0x40 ;  /* 0x0000004000047882 */ /* 0x000fe40000000000 */
[----:B--2---:R-:W-:-:S09]  /*0070*/  ULEA UR4, UR6, UR4, 0x18 ;  /* 0x0000000406047291 */ /* 0x004fd2000f8ec0ff */
[----:B------:R-:W2:Y:S01]  /*0080*/  LDS.U8 R2, [UR4] ;  /* 0x00000004ff027984 */ /* 0x000ea20008000000 */
[----:B------:R-:W-:Y:S02]  /*0090*/  UMOV UR4, 0x400 ;  /* 0x0000040000047882 */ /* 0x000fe40000000000 */
[----:B------:R-:W-:Y:S01]  /*00a0*/  ULEA UR4, UR6, UR4, 0x18 ;  /* 0x0000000406047291 */ /* 0x000fe2000f8ec0ff */
[----:B--2---:R-:W-:-:S13]  /*00b0*/  ISETP.NE.AND P0, PT, R2, RZ, PT ;  /* 0x000000ff0200720c */ /* 0x004fda0003f05270 */
[----:B------:R-:W-:Y:S05]  /*00c0*/  @P0 BRA `(.L_x_1) ;  /* 0x00000000007c0947 */ /* 0x000fea0003800000 */
[----:B------:R-:W-:-:S13]  /*00d0*/  ELECT P0, URZ, PT ;  /* 0x0000000000ff782f */ /* 0x000fda0003800000 */
[----:B------:R-:W-:Y:S05]  /*00e0*/  @!P0 BRA `(.L_x_2) ;  /* 0x0000000000848947 */ /* 0x000fea0003800000 */
[----:B------:R-:W-:Y:S01]  /*00f0*/  UMOV UR5, 0x2 ;  /* 0x0000000200057882 */ /* 0x000fe20000000000 */
[----:B------:R-:W-:Y:S02]  /*0100*/  IMAD.MOV.U32 R5, RZ, RZ, 0x1 ;  /* 0x00000001ff057424 */ /* 0x000fe400078e00ff */
[----:B------:R-:W-:Y:S02]  /*0110*/  IMAD.MOV.U32 R3, RZ, RZ, 0x3 ;  /* 0x00000003ff037424 */ /* 0x000fe400078e00ff */
[----:B------:R-:W-:Y:S04]  /*0120*/  DEPBAR.LE SB2, 0x36 ;  /* 0x0000ad800000791a */ /* 0x000fe80000000000 */
[----:B------:R-:W2:Y:S02]  /*0130*/  UTCATOMSWS.FIND_AND_SET.ALIGN UP0, UR5, UR5 ;  /* 0x00000005000575e3 */ /* 0x000ea40008000800 */
[----:B--2---:R-:W-:-:S04]  /*0140*/  PLOP3.LUT P0, PT, PT, PT, UP0, 0x80, 0x8 ;  /* 0x000000000008781c */ /* 0x004fc80003f0f008 */
[----:B------:R-:W-:-:S04]  /*0150*/  SEL R2, RZ, 0xffffffff, !P0 ;  /* 0xffffffffff027807 */ /* 0x000fc80004000000 */
[----:B------:R-:W-:Y:S01]  /*0160*/  ISETP.NE.AND P0, PT, R2, RZ, PT ;  /* 0x000000ff0200720c */ /* 0x000fe20003f05270 */
[----:B------:R-:W-:-:S12]  /*0170*/  IMAD.U32 R2, RZ, RZ, UR5 ;  /* 0x00000005ff027e24 */ /* 0x000fd8000f8e00ff */
[----:B------:R-:W-:Y:S05]  /*0180*/  @P0 BRA `(.L_x_3) ;  /* 0x0000000000240947 */ /* 0x000fea0003800000 */
.L_x_4:
[----:B------:R-:W-:Y:S05]  /*0190*/  NANOSLEEP 0x64 ;  /* 0x000000640000795d */ /* 0x000fea0003800000 */
[----:B------:R-:W-:-:S05]  /*01a0*/  UMOV UR5, 0x2 ;  /* 0x0000000200057882 */ /* 0x000fca0000000000 */
[----:B------:R-:W-:Y:S04]  /*01b0*/  DEPBAR.LE SB2, 0x36 ;  /* 0x0000ad800000791a */ /* 0x000fe80000000000 */
[----:B------:R-:W2:Y:S02]  /*01c0*/  UTCATOMSWS.FIND_AND_SET.ALIGN UP0, UR5, UR5 ;  /* 0x00000005000575e3 */ /* 0x000ea40008000800 */
[----:B--2---:R-:W-:-:S04]  /*01d0*/  PLOP3.LUT P0, PT, PT, PT, UP0, 0x80, 0x8 ;  /* 0x000000000008781c */ /* 0x004fc80003f0f008 */
[----:B------:R-:W-:-:S04]  /*01e0*/  SEL R2, RZ, 0xffffffff, !P0 ;  /* 0xffffffffff027807 */ /* 0x000fc80004000000 */
[----:B------:R-:W-:Y:S01]  /*01f0*/  ISETP.NE.AND P0, PT, R2, RZ, PT ;  /* 0x000000ff0200720c */ /* 0x000fe20003f05270 */
[----:B------:R-:W-:-:S12]  /*0200*/  IMAD.U32 R2, RZ, RZ, UR5 ;  /* 0x00000005ff027e24 */ /* 0x000fd8000f8e00ff */
[----:B------:R-:W-:Y:S05]  /*0210*/  @!P0 BRA `(.L_x_4) ;  /* 0xfffffffc00dc8947 */ /* 0x000fea000383ffff */
.L_x_3:
[C---:B------:R-:W-:Y:S01]  /*0220*/  VIADD R4, R2.reuse, 0x10 ;  /* 0x0000001002047836 */ /* 0x040fe20000000000 */
[----:B------:R-:W-:Y:S01]  /*0230*/  UMOV UR5, 0x50 ;  /* 0x0000005000057882 */ /* 0x000fe20000000000 */
[----:B------:R-:W-:Y:S01]  /*0240*/  SHF.L.U32 R3, R3, R2, RZ ;  /* 0x0000000203037219 */ /* 0x000fe200000006ff */
[----:B------:R-:W-:Y:S01]  /*0250*/  ULEA UR5, UR6, UR5, 0x18 ;  /* 0x0000000506057291 */ /* 0x000fe2000f8ec0ff */
[----:B------:R-:W-:Y:S01]  /*0260*/  IMAD.SHL.U32 R2, R2, 0x20, RZ ;  /* 0x0000002002027824 */ /* 0x000fe200078e00ff */
[----:B------:R-:W-:-:S04]  /*0270*/  SHF.L.U32 R4, R5, R4, RZ ;  /* 0x0000000405047219 */ /* 0x000fc800000006ff */
[----:B------:R-:W-:-:S05]  /*0280*/  LOP3.LUT R3, R4, R3, RZ, 0xfc, !PT ;  /* 0x0000000304037212 */ /* 0x000fca00078efcff */
[----:B------:R2:W-:Y:S04]  /*0290*/  ATOMS.OR RZ, [UR5], R3 ;  /* 0x00000003ffff798c */ /* 0x0005e8000b000005 */
[----:B------:R2:W-:Y:S01]  /*02a0*/  STS [UR4], R2 ;  /* 0x00000002ff007988 */ /* 0x0005e20008000804 */
[----:B------:R-:W-:Y:S05]  /*02b0*/  BRA `(.L_x_2) ;  /* 0x0000000000107947 */ /* 0x000fea0003800000 */
.L_x_1:
[----:B------:R-:W-:Y:S01]  /*02c0*/  IMAD.MOV.U32 R3, RZ, RZ, -0x1 ;  /* 0xffffffffff037424 */ /* 0x000fe200078e00ff */
[----:B------:R-:W-:-:S04]  /*02d0*/  MOV R2, 0x300 ;  /* 0x0000030000027802 */ /* 0x000fc80000000f00 */
[----:B------:R2:W-:Y:S03]  /*02e0*/  STS [UR4], R3 ;  /* 0x00000003ff007988 */ /* 0x0005e60008000804 */
[----:B-12---:R-:W-:Y:S05]  /*02f0*/  CALL.REL.NOINC `($__internal_1_$__cuda_sm10x_tcgen05_guardrail_trap_phase_invalid_during_alloc) ;  /* 0x0000002800347944 */ /* 0x006fea0003c00000 */
.L_x_2:
[----:B------:R-:W-:Y:S05]  /*0300*/  WARPSYNC.ALL ;  /* 0x0000000000007948 */ /* 0x000fea0003800000 */
[----:B------:R-:W-:Y:S01]  /*0310*/  NOP ;  /* 0x0000000000007918 */ /* 0x000fe20000000000 */
.L_x_0:
[----:B------:R-:W3:Y:S08]  /*0320*/  S2UR UR4, SR_CgaCtaId ;  /* 0x00000000000479c3 */ /* 0x000ef00000008800 */
[----:B------:R-:W-:Y:S01]  /*0330*/  BAR.SYNC.DEFER_BLOCKING 0x0 ;  /* 0x0000000000007b1d */ /* 0x000fe20000010000 */
[----:B------:R-:W-:-:S05]  /*0340*/  LOP3.LUT R20, R0, 0xff, RZ, 0xc0, !PT ;  /* 0x000000ff00147812 */ /* 0x000fca00078ec0ff */
[----:B------:R-:W-:Y:S02]  /*0350*/  UMOV UR8, 0x400 ;  /* 0x0000040000087882 */ /* 0x000fe40000000000 */
[----:B------:R-:W4:Y:S08]  /*0360*/  LDC R8, c[0x0][0x3a0] ;  /* 0x0000e800ff087b82 */ /* 0x000f300000000800 */
[----:B------:R-:W5:Y:S01]  /*0370*/  S2UR UR9, SR_CTAID.Y ;  /* 0x00000000000979c3 */ /* 0x000f620000002600 */
[----:B---3--:R-:W-:-:S09]  /*0380*/  ULEA UR8, UR4, UR8, 0x18 ;  /* 0x0000000804087291 */ /* 0x008fd2000f8ec0ff */
[----:B------:R-:W3:Y:S01]  /*0390*/  LDS R5, [UR8] ;  /* 0x00000008ff057984 */ /* 0x000ee20008000800 */
[----:B------:R-:W-:Y:S06]  /*03a0*/  BAR.SYNC.DEFER_BLOCKING 0x0 ;  /* 0x0000000000007b1d */ /* 0x000fec0000010000 */
[----:B------:R-:W-:Y:S05]  /*03b0*/  @P2 BRA `(.L_x_5) ;  /* 0x0000000000182947 */ /* 0x000fea0003800000 */
[----:B------:R-:W-:Y:S01]  /*03c0*/  ELECT P0, URZ, PT ;  /* 0x0000000000ff782f */ /* 0x000fe20003800000 */
[----:B--2---:R-:W-:Y:S01]  /*03d0*/  IMAD.MOV.U32 R2, RZ, RZ, 0x1 ;  /* 0x00000001ff027424 */ /* 0x004fe200078e00ff */
[----:B------:R-:W-:Y:S01]  /*03e0*/  UMOV UR5, 0x40 ;  /* 0x0000004000057882 */ /* 0x000fe20000000000 */
[----:B------:R-:W-:Y:S01]  /*03f0*/  UVIRTCOUNT.DEALLOC.SMPOOL 0x80 ;  /* 0x000000800000784c */ /* 0x000fe20000000000 */
[----:B------:R-:W-:-:S09]  /*0400*/  ULEA UR5, UR4, UR5, 0x18 ;  /* 0x0000000504057291 */ /* 0x000fd2000f8ec0ff */
[----:B------:R2:W-:Y:S03]  /*0410*/  @P0 STS.U8 [UR5], R2 ;  /* 0x00000002ff000988 */ /* 0x0005e60008000005 */
.L_x_5:
[----:B------:R-:W2:Y:S01]  /*0420*/  S2UR UR4, SR_CTAID.Z ;  /* 0x00000000000479c3 */ /* 0x000ea20000002700 */
[----:B------:R-:W5:Y:S01]  /*0430*/  LDCU UR5, c[0x0][0x370] ;  /* 0x00006e00ff0577ac */ /* 0x000f620008000800 */
[----:B------:R-:W-:Y:S01]  /*0440*/  ISETP.GE.U32.AND P0, PT, R20, 0x20, PT ;  /* 0x000000201400780c */ /* 0x000fe20003f06070 */
[----:B----4-:R-:W-:Y:S01]  /*0450*/  VIADD R4, R8, 0xffffffff ;  /* 0xffffffff08047836 */ /* 0x010fe20000000000 */
[C---:B------:R-:W-:Y:S01]  /*0460*/  ISETP.NE.U32.AND P3, PT, R20.reuse, RZ, PT ;  /* 0x000000ff1400720c */ /* 0x040fe20003f65070 */
[----:B------:R-:W2:Y:S02]  /*0470*/  LDCU UR6, c[0x0][0x374] ;  /* 0x00006e80ff0677ac */ /* 0x000ea40008000800 */
[----:B--2---:R-:W-:Y:S01]  /*0480*/  LEA R2, R20, UR8, 0x2 ;  /* 0x0000000814027c11 */ /* 0x004fe2000f8e10ff */
[----:B------:R-:W-:Y:S01]  /*0490*/  BSSY.RECONVERGENT B0, `(.L_x_6) ;  /* 0x0000015000007945 */ /* 0x000fe20003800200 */
[----:B------:R-:W5:Y:S01]  /*04a0*/  S2UR UR7, SR_CTAID.X ;  /* 0x00000000000779c3 */ /* 0x000f620000002500 */
[----:B------:R-:W2:Y:S01]  /*04b0*/  LDCU.64 UR20, c[0x0][0x3c0] ;  /* 0x00007800ff1477ac */ /* 0x000ea20008000a00 */
[----:B---3--:R-:W-:-:S04]  /*04c0*/  R2UR UR23, R5 ;  /* 0x00000000051772ca */ /* 0x008fc800000e0000 */
[----:B------:R3:W-:Y:S02]  /*04d0*/  @!P0 STS [R2], RZ ;  /* 0x000000ff02008388 */ /* 0x0007e40000000800 */
[----:B------:R-:W4:Y:S01]  /*04e0*/  LDC R3, c[0x0][0x398] ;  /* 0x0000e600ff037b82 */ /* 0x000f220000000800 */
[----:B------:R-:W-:Y:S01]  /*04f0*/  NOP ;  /* 0x0000000000007918 */ /* 0x000fe20000000000 */
[----:B------:R3:W-:Y:S01]  /*0500*/  @!P3 STS [UR8+0x20], R4 ;  /* 0x00002004ff00b988 */ /* 0x0007e20008000808 */
[----:B-----5:R-:W-:-:S04]  /*0510*/  UIMAD UR4, UR4, UR6, UR9 ;  /* 0x00000006040472a4 */ /* 0x020fc8000f8e0209 */
[----:B------:R-:W-:-:S04]  /*0520*/  UIMAD UR4, UR4, UR5, UR7 ;  /* 0x00000005040472a4 */ /* 0x000fc8000f8e0207 */
[----:B------:R-:W-:-:S04]  /*0530*/  UIMAD UR4, UR4, 0x180, URZ ;  /* 0x00000180040478a4 */ /* 0x000fc8000f8e02ff */
[----:B--2---:R-:W-:Y:S01]  /*0540*/  UIADD3 UR24, UP0, UPT, UR4, UR20, URZ ;  /* 0x0000001404187290 */ /* 0x004fe2000ff1e0ff */
[----:B----4-:R-:W-:-:S03]  /*0550*/  VIADD R3, R3, 0xffffffff ;  /* 0xffffffff03037836 */ /* 0x010fc60000000000 */
[----:B------:R-:W-:Y:S01]  /*0560*/  ULEA.HI.X.SX32 UR25, UR4, UR21, 0x1, UP0 ;  /* 0x0000001504197291 */ /* 0x000fe200080f0eff */
[----:B---3--:R-:W-:Y:S11]  /*0570*/  @P3 BRA `(.L_x_7) ;  /* 0x0000000000183947 */ /* 0x008ff60003800000 */
[----:B------:R-:W2:Y:S01]  /*0580*/  LDS R5, [UR8+0x8] ;  /* 0x00000808ff057984 */ /* 0x000ea20008000800 */
[----:B------:R-:W3:Y:S01]  /*0590*/  LDC.64 R10, c[0x0][0x380] ;  /* 0x0000e000ff0a7b82 */ /* 0x000ee20000000a00 */
[----:B------:R-:W-:Y:S02]  /*05a0*/  IMAD.MOV.U32 R6, RZ, RZ, 0x70 ;  /* 0x00000070ff067424 */ /* 0x000fe400078e00ff */
[----:B---3--:R3:W-:Y:S03]  /*05b0*/  STS.64 [UR8], R10 ;  /* 0x0000000aff007988 */ /* 0x0087e60008000a08 */
[----:B--2---:R-:W-:-:S05]  /*05c0*/  LOP3.LUT R5, R5, 0x10, R6, 0xd8, !PT ;  /* 0x0000001005057812 */ /* 0x004fca00078ed806 */
[----:B------:R3:W-:Y:S02]  /*05d0*/  STS [UR8+0x8], R5 ;  /* 0x00000805ff007988 */ /* 0x0007e40008000808 */
.L_x_7:
[----:B------:R-:W-:Y:S05]  /*05e0*/  BSYNC.RECONVERGENT B0 ;  /* 0x0000000000007941 */ /* 0x000fea0003800200 */
.L_x_6:
[----:B------:R-:W-:Y:S04]  /*05f0*/  BSSY.RECONVERGENT B0, `(.L_x_8) ;  /* 0x000000a000007945 */ /* 0x000fe80003800200 */
[----:B------:R-:W-:Y:S05]  /*0600*/  @P3 BRA `(.L_x_9) ;  /* 0x0000000000203947 */ /* 0x000fea0003800000 */
[----:B---3--:R-:W2:Y:S01]  /*0610*/  LDS R5, [UR8+0x34] ;  /* 0x00003408ff057984 */ /* 0x008ea20008000800 */
[----:B------:R-:W-:Y:S02]  /*0620*/  IMAD.MOV.U32 R6, RZ, RZ, 0x7f000000 ;  /* 0x7f000000ff067424 */ /* 0x000fe400078e00ff */
[----:B------:R-:W-:Y:S01]  /*0630*/  @!P3 IMAD.MOV.U32 R7, RZ, RZ, 0x3f ;  /* 0x0000003fff07b424 */ /* 0x000fe200078e00ff */
[----:B------:R-:W3:Y:S02]  /*0640*/  @!P3 LDS R10, [UR8+0x38] ;  /* 0x00003808ff0ab984 */ /* 0x000ee40008000800 */
[----:B--2---:R-:W-:Y:S02]  /*0650*/  LOP3.LUT R5, R5, 0xff000000, R6, 0xb8, !PT ;  /* 0xff00000005057812 */ /* 0x004fe400078eb806 */
[----:B---3--:R-:W-:-:S03]  /*0660*/  @!P3 LOP3.LUT R6, R10, 0xff, R7, 0xb8, !PT ;  /* 0x000000ff0a06b812 */ /* 0x008fc600078eb807 */
[----:B------:R2:W-:Y:S04]  /*0670*/  STS [UR8+0x34], R5 ;  /* 0x00003405ff007988 */ /* 0x0005e80008000808 */
[----:B------:R2:W-:Y:S02]  /*0680*/  @!P3 STS [UR8+0x38], R6 ;  /* 0x00003806ff00b988 */ /* 0x0005e40008000808 */
.L_x_9:
[----:B------:R-:W-:Y:S05]  /*0690*/  BSYNC.RECONVERGENT B0 ;  /* 0x0000000000007941 */ /* 0x000fea0003800200 */
.L_x_8:
[----:B------:R-:W-:Y:S04]  /*06a0*/  BSSY.RECONVERGENT B0, `(.L_x_10) ;  /* 0x000000a000007945 */ /* 0x000fe80003800200 */
[----:B------:R-:W-:Y:S05]  /*06b0*/  @P3 BRA `(.L_x_11) ;  /* 0x0000000000203947 */ /* 0x000fea0003800000 */
[----:B--23--:R-:W2:Y:S01]  /*06c0*/  LDS R5, [UR8+0x1c] ;  /* 0x00001c08ff057984 */ /* 0x00cea20008000800 */
[----:B------:R-:W3:Y:S03]  /*06d0*/  LDC.64 R6, c[0x0][0x3a8] ;  /* 0x0000ea00ff067b82 */ /* 0x000ee60000000a00 */
[----:B------:R4:W-:Y:S01]  /*06e0*/  STS [UR8+0x24], R3 ;  /* 0x00002403ff007988 */ /* 0x0009e20008000808 */
[--C-:B---3--:R-:W-:Y:S02]  /*06f0*/  SHF.R.U32.HI R10, RZ, 0x4, R7.reuse ;  /* 0x00000004ff0a7819 */ /* 0x108fe40000011607 */
[----:B------:R-:W-:-:S05]  /*0700*/  SHF.R.U64 R6, R6, 0x4, R7 ;  /* 0x0000000406067819 */ /* 0x000fca0000001207 */
[----:B------:R4:W-:Y:S01]  /*0710*/  STS [UR8+0xc], R6 ;  /* 0x00000c06ff007988 */ /* 0x0009e20008000808 */
[----:B--2---:R-:W-:-:S05]  /*0720*/  LOP3.LUT R5, R5, 0xf, R10, 0xb8, !PT ;  /* 0x0000000f05057812 */ /* 0x004fca00078eb80a */
[----:B------:R4:W-:Y:S02]  /*0730*/  STS [UR8+0x1c], R5 ;  /* 0x00001c05ff007988 */ /* 0x0009e40008000808 */
.L_x_11:
[----:B------:R-:W-:Y:S05]  /*0740*/  BSYNC.RECONVERGENT B0 ;  /* 0x0000000000007941 */ /* 0x000fea0003800200 */
.L_x_10:
[----:B------:R-:W-:Y:S04]  /*0750*/  BSSY.RECONVERGENT B1, `(.L_x_12) ;  /* 0x000001d000017945 */ /* 0x000fe80003800200 */
[----:B------:R-:W-:Y:S04]  /*0760*/  BSSY.RELIABLE B0, `(.L_x_13) ;  /* 0x0000018000007945 */ /* 0x000fe80003800100 */
[----:B------:R-:W-:Y:S05]  /*0770*/  @P3 BRA `(.L_x_14) ;  /* 0x00000000001c3947 */ /* 0x000fea0003800000 */
[----:B--234-:R-:W2:Y:S02]  /*0780*/  LDS R5, [UR8+0x34] ;  /* 0x00003408ff057984 */ /* 0x01cea40008000800 */
[----:B--2---:R-:W-:-:S05]  /*0790*/  LOP3.LUT R5, R5, 0x7, RZ, 0xb8, !PT ;  /* 0x0000000705057812 */ /* 0x004fca00078eb8ff */
[----:B------:R2:W-:Y:S01]  /*07a0*/  STS [UR8+0x34], R5 ;  /* 0x00003405ff007988 */ /* 0x0005e20008000808 */
[----:B------:R-:W-:Y:S05]  /*07b0*/  @P3 BRA `(.L_x_15) ;  /* 0x00000000001c3947 */ /* 0x000fea0003800000 */
[----:B--2---:R-:W2:Y:S02]  /*07c0*/  LDS R5, [UR8+0x34] ;  /* 0x00003408ff057984 */ /* 0x004ea40008000800 */
[----:B--2---:R-:W-:-:S05]  /*07d0*/  LOP3.LUT R5, R5, 0x38, RZ, 0xb8, !PT ;  /* 0x0000003805057812 */ /* 0x004fca00078eb8ff */
[----:B------:R5:W-:Y:S02]  /*07e0*/  STS [UR8+0x34], R5 ;  /* 0x00003405ff007988 */ /* 0x000be40008000808 */
.L_x_14:
[----:B------:R-:W-:Y:S05]  /*07f0*/  @P3 BRA `(.L_x_16) ;  /* 0x00000000001c3947 */ /* 0x000fea0003800000 */
[----:B--2345:R-:W2:Y:S02]  /*0800*/  LDS R5, [UR8+0x8] ;  /* 0x00000808ff057984 */ /* 0x03cea40008000800 */
[----:B--2---:R-:W-:-:S05]  /*0810*/  LOP3.LUT R5, R5, 0x780, RZ, 0xb8, !PT ;  /* 0x0000078005057812 */ /* 0x004fca00078eb8ff */
[----:B------:R3:W-:Y:S02]  /*0820*/  STS [UR8+0x8], R5 ;  /* 0x00000805ff007988 */ /* 0x0007e40008000808 */
.L_x_15:
[----:B------:R-:W-:Y:S05]  /*0830*/  @P3 BRA `(.L_x_17) ;  /* 0x0000000000283947 */ /* 0x000fea0003800000 */
[----:B--23--:R-:W2:Y:S02]  /*0840*/  LDS R5, [UR8+0x8] ;  /* 0x00000808ff057984 */ /* 0x00cea40008000800 */
[----:B--2---:R-:W-:-:S05]  /*0850*/  LOP3.LUT R5, R5, 0x1800, RZ, 0xb8, !PT ;  /* 0x0000180005057812 */ /* 0x004fca00078eb8ff */
[----:B------:R2:W-:Y:S02]  /*0860*/  STS [UR8+0x8], R5 ;  /* 0x00000805ff007988 */ /* 0x0005e40008000808 */
.L_x_16:
[----:B------:R-:W-:Y:S05]  /*0870*/  @P3 BREAK.RELIABLE B0 ;  /* 0x0000000000003942 */ /* 0x000fea0003800100 */
[----:B------:R-:W-:Y:S05]  /*0880*/  @P3 BRA `(.L_x_18) ;  /* 0x0000000000243947 */ /* 0x000fea0003800000 */
[----:B--2-4-:R-:W2:Y:S01]  /*0890*/  LDS R6, [UR8+0x8] ;  /* 0x00000808ff067984 */ /* 0x014ea20008000800 */
[----:B---3-5:R-:W-:-:S05]  /*08a0*/  IMAD.MOV.U32 R5, RZ, RZ, 0x6000 ;  /* 0x00006000ff057424 */ /* 0x028fca00078e00ff */
[----:B--2---:R-:W-:-:S04]  /*08b0*/  LOP3.LUT R5, R6, 0x6000, R5, 0xd8, !PT ;  /* 0x0000600006057812 */ /* 0x004fc800078ed805 */
[----:B------:R-:W-:-:S05]  /*08c0*/  LOP3.LUT R5, R5, 0x400000, RZ, 0xb8, !PT ;  /* 0x0040000005057812 */ /* 0x000fca00078eb8ff */
[----:B------:R4:W-:Y:S02]  /*08d0*/  STS [UR8+0x8], R5 ;  /* 0x00000805ff007988 */ /* 0x0009e40008000808 */
.L_x_17:
[----:B------:R-:W-:Y:S05]  /*08e0*/  BSYNC.RELIABLE B0 ;  /* 0x0000000000007941 */ /* 0x000fea0003800100 */
.L_x_13:
[----:B--234-:R-:W2:Y:S02]  /*08f0*/  @!P3 LDS R5, [UR8+0x8] ;  /* 0x00000808ff05b984 */ /* 0x01cea40008000800 */
[----:B--2---:R-:W-:-:S05]  /*0900*/  @!P3 LOP3.LUT R5, R5, 0x8000, RZ, 0xb8, !PT ;  /* 0x000080000505b812 */ /* 0x004fca00078eb8ff */
[----:B------:R2:W-:Y:S02]  /*0910*/  @!P3 STS [UR8+0x8], R5 ;  /* 0x00000805ff00b988 */ /* 0x0005e40008000808 */
.L_x_18:
[----:B------:R-:W-:Y:S05]  /*0920*/  BSYNC.RECONVERGENT B1 ;  /* 0x0000000000017941 */ /* 0x000fea0003800200 */
.L_x_12:
[----:B------:R-:W-:Y:S05]  /*0930*/  WARPSYNC.ALL ;  /* 0x0000000000007948 */ /* 0x000fea0003800000 */
[----:B------:R-:W-:Y:S01]  /*0940*/  NOP ;  /* 0x0000000000007918 */ /* 0x000fe20000000000 */
[----:B------:R-:W-:Y:S05]  /*0950*/  @P0 BRA `(.L_x_19) ;  /* 0x0000000000300947 */ /* 0x000fea0003800000 */
[----:B--2345:R-:W2:Y:S01]  /*0960*/  S2R R5, SR_LANEID ;  /* 0x0000000000057919 */ /* 0x03cea20000000000 */
[----:B------:R-:W-:Y:S05]  /*0970*/  WARPSYNC.ALL ;  /* 0x0000000000007948 */ /* 0x000fea0003800000 */
[----:B------:R-:W-:Y:S01]  /*0980*/  NOP ;  /* 0x0000000000007918 */ /* 0x000fe20000000000 */
[----:B--2---:R-:W-:-:S05]  /*0990*/  IMAD.SHL.U32 R5, R5, 0x4, RZ ;  /* 0x0000000405057824 */ /* 0x004fca00078e00ff */
[----:B------:R-:W2:Y:S01]  /*09a0*/  LDS R9, [R5+UR8] ;  /* 0x0000000805097984 */ /* 0x000ea20008000800 */
[----:B------:R-:W-:-:S05]  /*09b0*/  IADD3 R6, P1, PT, R5, UR24, RZ ;  /* 0x0000001805067c10 */ /* 0x000fca000ff3e0ff */
[----:B------:R-:W-:-:S05]  /*09c0*/  IMAD.X R7, RZ, RZ, UR25, P1 ;  /* 0x00000019ff077e24 */ /* 0x000fca00088e06ff */
[----:B--2---:R2:W3:Y:S01]  /*09d0*/  ATOMG.E.EXCH.STRONG.GPU PT, RZ, [R6], R9 ;  /* 0x0000000906ff73a8 */ /* 0x0044e200041ee100 */
[----:B------:R-:W-:-:S04]  /*09e0*/  DEPBAR {5,4,3,2,1,0} ;  /* 0x0000003f0000791a */ /* 0x000fc80000000000 */
[----:B------:R-:W4:Y:S02]  /*09f0*/  CCTL.E.C.LDCU.IV.DEEP [UR24] ;  /* 0x0000000018007540 */ /* 0x000f240009c08000 */
[----:B----4-:R2:W-:Y:S01]  /*0a00*/  UTMACCTL.IV [UR24] ;  /* 0x00000000180079b9 */ /* 0x0105e20008000000 */
[----:B------:R-:W-:Y:S01]  /*0a10*/  NOP ;  /* 0x0000000000007918 */ /* 0x000fe20000000000 */
.L_x_19:
[----:B------:R-:W-:Y:S05]  /*0a20*/  @P0 BRA `(.L_x_20) ;  /* 0x00000000000c0947 */ /* 0x000fea0003800000 */
[----:B------:R0:W-:Y:S01]  /*0a30*/  UTMACMDFLUSH ;  /* 0x00000000000079b7 */ /* 0x0001e20000000000 */
[----:B------:R-:W-:Y:S05]  /*0a40*/  @P0 BRA `(.L_x_20) ;  /* 0x0000000000040947 */ /* 0x000fea0003800000 */
[----:B------:R-:W-:-:S04]  /*0a50*/  DEPBAR.LE SB0, 0x0 ;  /* 0x000080000000791a */ /* 0x000fc80000000000 */
.L_x_20:
[----:B------:R-:W-:Y:S05]  /*0a60*/  WARPSYNC.ALL ;  /* 0x0000000000007948 */ /* 0x000fea0003800000 */
[----:B------:R-:W-:Y:S01]  /*0a70*/  NOP ;  /* 0x0000000000007918 */ /* 0x000fe20000000000 */
[----:B---3--:R-:W-:Y:S06]  /*0a80*/  BAR.SYNC.DEFER_BLOCKING 0x0 ;  /* 0x0000000000007b1d */ /* 0x008fec0000010000 */
[----:B------:R-:W-:Y:S02]  /*0a90*/  BSSY.RECONVERGENT B1, `(.L_x_21) ;  /* 0x000000b000017945 */ /* 0x000fe40003800200 */
[----:B------:R-:W-:Y:S06]  /*0aa0*/  BAR.SYNC.DEFER_BLOCKING 0x0 ;  /* 0x0000000000007b1d */ /* 0x000fec0000010000 */
[----:B------:R3:W-:Y:S01]  /*0ab0*/  @!P0 STS [R2], RZ ;  /* 0x000000ff02008388 */ /* 0x0007e20000000800 */
[----:B------:R-:W-:Y:S01]  /*0ac0*/  NOP ;  /* 0x0000000000007918 */ /* 0x000fe20000000000 */
[----:B------:R-:W-:Y:S05]  /*0ad0*/  @P3 BRA `(.L_x_22) ;  /* 0x0000000000183947 */ /* 0x000fea0003800000 */
[----:B--2-45:R-:W2:Y:S01]  /*0ae0*/  LDS R5, [UR8+0x8] ;  /* 0x00000808ff057984 */ /* 0x034ea20008000800 */
[----:B------:R-:W4:Y:S01]  /*0af0*/  LDC.64 R10, c[0x0][0x388] ;  /* 0x0000e200ff0a7b82 */ /* 0x000f220000000a00 */
[----:B------:R-:W-:Y:S02]  /*0b00*/  IMAD.MOV.U32 R6, RZ, RZ, 0x70 ;  /* 0x00000070ff067424 */ /* 0x000fe400078e00ff */
[----:B----4-:R4:W-:Y:S03]  /*0b10*/  STS.64 [UR8], R10 ;  /* 0x0000000aff007988 */ /* 0x0109e60008000a08 */
[----:B--2---:R-:W-:-:S05]  /*0b20*/  LOP3.LUT R5, R5, 0x10, R6, 0xd8, !PT ;  /* 0x0000001005057812 */ /* 0x004fca00078ed806 */
[----:B------:R4:W-:Y:S02]  /*0b30*/  STS [UR8+0x8], R5 ;  /* 0x00000805ff007988 */ /* 0x0009e40008000808 */
.L_x_22:
[----:B--2---:R-:W-:Y:S05]  /*0b40*/  BSYNC.RECONVERGENT B1 ;  /* 0x0000000000017941 */ /* 0x004fea0003800200 */
.L_x_21:
[----:B------:R-:W-:Y:S04]  /*0b50*/  BSSY.RECONVERGENT B2, `(.L_x_23) ;  /* 0x000000f000027945 */ /* 0x000fe80003800200 */
[----:B------:R-:W-:Y:S04]  /*0b60*/  BSSY.RELIABLE B1, `(.L_x_24) ;  /* 0x000000c000017945 */ /* 0x000fe80003800100 */
[----:B------:R-:W-:Y:S05]  /*0b70*/  @P3 BRA `(.L_x_25) ;  /* 0x0000000000283947 */ /* 0x000fea0003800000 */
[----:B----45:R-:W2:Y:S01]  /*0b80*/  LDS R5, [UR8+0x34] ;  /* 0x00003408ff057984 */ /* 0x030ea20008000800 */
[----:B------:R-:W-:Y:S01]  /*0b90*/  IMAD.MOV.U32 R6, RZ, RZ, 0x7f000000 ;  /* 0x7f000000ff067424 */ /* 0x000fe200078e00ff */
[----:B------:R-:W-:Y:S05]  /*0ba0*/  @P3 BREAK.RELIABLE B1 ;  /* 0x0000000000013942 */ /* 0x000fea0003800100 */
[----:B--2---:R-:W-:-:S05]  /*0bb0*/  LOP3.LUT R5, R5, 0xff000000, R6, 0xb8, !PT ;  /* 0xff00000005057812 */ /* 0x004fca00078eb806 */
[----:B------:R2:W-:Y:S01]  /*0bc0*/  STS [UR8+0x34], R5 ;  /* 0x00003405ff007988 */ /* 0x0005e20008000808 */
[----:B------:R-:W-:Y:S05]  /*0bd0*/  @P3 BRA `(.L_x_26) ;  /* 0x0000000000183947 */ /* 0x000fea0003800000 */
[----:B--2---:R-:W2:Y:S01]  /*0be0*/  LDS R5, [UR8+0x38] ;  /* 0x00003808ff057984 */ /* 0x004ea20008000800 */
[----:B------:R-:W-:-:S05]  /*0bf0*/  IMAD.MOV.U32 R6, RZ, RZ, 0x3f ;  /* 0x0000003fff067424 */ /* 0x000fca00078e00ff */
[----:B--2---:R-:W-:-:S05]  /*0c00*/  LOP3.LUT R5, R5, 0xff, R6, 0xb8, !PT ;  /* 0x000000ff05057812 */ /* 0x004fca00078eb806 */
[----:B------:R2:W-:Y:S02]  /*0c10*/  STS [UR8+0x38], R5 ;  /* 0x00003805ff007988 */ /* 0x0005e40008000808 */
.L_x_25:
[----:B------:R-:W-:Y:S05]  /*0c20*/  BSYNC.RELIABLE B1 ;  /* 0x0000000000017941 */ /* 0x000fea0003800100 */
.L_x_24:
[----:B------:R2:W-:Y:S02]  /*0c30*/  @!P3 STS [UR8+0x20], R4 ;  /* 0x00002004ff00b988 */ /* 0x0005e40008000808 */
.L_x_26:
[----:B------:R-:W-:Y:S05]  /*0c40*/  BSYNC.RECONVERGENT B2 ;  /* 0x0000000000027941 */ /* 0x000fea0003800200 */
.L_x_23:
[----:B------:R-:W-:Y:S05]  /*0c50*/  WARPSYNC.ALL ;  /* 0x0000000000007948 */ /* 0x000fea0003800000 */
[----:B------:R-:W-:Y:S01]  /*0c60*/  NOP ;  /* 0x0000000000007918 */ /* 0x000fe20000000000 */
[----:B--2---:R-:W2:Y:S01]  /*0c70*/  LDC R4, c[0x0][0x39c] ;  /* 0x0000e700ff047b82 */ /* 0x004ea20000000800 */
[----:B------:R-:W-:Y:S01]  /*0c80*/  BSSY.RECONVERGENT B2, `(.L_x_27) ;  /* 0x000000b000027945 */ /* 0x000fe20003800200 */
[----:B--2---:R-:W-:-:S03]  /*0c90*/  VIADD R4, R4, 0xffffffff ;  /* 0xffffffff04047836 */ /* 0x004fc60000000000 */
[----:B------:R-:W-:Y:S05]  /*0ca0*/  @P3 BRA `(.L_x_28) ;  /* 0x0000000000203947 */ /* 0x000fea0003800000 */
[----:B----45:R-:W2:Y:S01]  /*0cb0*/  LDS R5, [UR8+0x1c] ;  /* 0x00001c08ff057984 */ /* 0x030ea20008000800 */
[----:B------:R-:W4:Y:S03]  /*0cc0*/  LDC.64 R6, c[0x0][0x3b0] ;  /* 0x0000ec00ff067b82 */ /* 0x000f260000000a00 */
[----:B------:R5:W-:Y:S01]  /*0cd0*/  STS [UR8+0x24], R4 ;  /* 0x00002404ff007988 */ /* 0x000be20008000808 */
[--C-:B----4-:R-:W-:Y:S02]  /*0ce0*/  SHF.R.U32.HI R10, RZ, 0x4, R7.reuse ;  /* 0x00000004ff0a7819 */ /* 0x110fe40000011607 */
[----:B------:R-:W-:-:S05]  /*0cf0*/  SHF.R.U64 R6, R6, 0x4, R7 ;  /* 0x0000000406067819 */ /* 0x000fca0000001207 */
[----:B------:R5:W-:Y:S01]  /*0d00*/  STS [UR8+0xc], R6 ;  /* 0x00000c06ff007988 */ /* 0x000be20008000808 */
[----:B--2---:R-:W-:-:S05]  /*0d10*/  LOP3.LUT R5, R5, 0xf, R10, 0xb8, !PT ;  /* 0x0000000f05057812 */ /* 0x004fca00078eb80a */
[----:B------:R5:W-:Y:S02]  /*0d20*/  STS [UR8+0x1c], R5 ;  /* 0x00001c05ff007988 */ /* 0x000be40008000808 */
.L_x_28:
[----:B------:R-:W-:Y:S05]  /*0d30*/  BSYNC.RECONVERGENT B2 ;  /* 0x0000000000027941 */ /* 0x000fea0003800200 */
.L_x_27:
[----:B------:R-:W-:Y:S04]  /*0d40*/  BSSY.RECONVERGENT B3, `(.L_x_29) ;  /* 0x000001d000037945 */ /* 0x000fe80003800200 */
[----:B------:R-:W-:Y:S04]  /*0d50*/  BSSY.RELIABLE B2, `(.L_x_30) ;  /* 0x0000018000027945 */ /* 0x000fe80003800100 */
[----:B------:R-:W-:Y:S05]  /*0d60*/  @P3 BRA `(.L_x_31) ;  /* 0x00000000001c3947 */ /* 0x000fea0003800000 */
[----:B----45:R-:W2:Y:S02]  /*0d70*/  LDS R5, [UR8+0x34] ;  /* 0x00003408ff057984 */ /* 0x030ea40008000800 */
[----:B--2---:R-:W-:-:S05]  /*0d80*/  LOP3.LUT R5, R5, 0x7, RZ, 0xb8, !PT ;  /* 0x0000000705057812 */ /* 0x004fca00078eb8ff */
[----:B------:R2:W-:Y:S01]  /*0d90*/  STS [UR8+0x34], R5 ;  /* 0x00003405ff007988 */ /* 0x0005e20008000808 */
[----:B------:R-:W-:Y:S05]  /*0da0*/  @P3 BRA `(.L_x_32) ;  /* 0x00000000001c3947 */ /* 0x000fea0003800000 */
[----:B--2---:R-:W2:Y:S02]  /*0db0*/  LDS R5, [UR8+0x34] ;  /* 0x00003408ff057984 */ /* 0x004ea40008000800 */
[----:B--2---:R-:W-:-:S05]  /*0dc0*/  LOP3.LUT R5, R5, 0x38, RZ, 0xb8, !PT ;  /* 0x0000003805057812 */ /* 0x004fca00078eb8ff */
[----:B------:R2:W-:Y:S02]  /*0dd0*/  STS [UR8+0x34], R5 ;  /* 0x00003405ff007988 */ /* 0x0005e40008000808 */
.L_x_31:
[----:B------:R-:W-:Y:S05]  /*0de0*/  @P3 BRA `(.L_x_33) ;  /* 0x00000000001c3947 */ /* 0x000fea0003800000 */
[----:B--2-45:R-:W2:Y:S02]  /*0df0*/  LDS R5, [UR8+0x8] ;  /* 0x00000808ff057984 */ /* 0x034ea40008000800 */
[----:B--2---:R-:W-:-:S05]  /*0e00*/  LOP3.LUT R5, R5, 0x780, RZ, 0xb8, !PT ;  /* 0x0000078005057812 */ /* 0x004fca00078eb8ff */
[----:B------:R4:W-:Y:S02]  /*0e10*/  STS [UR8+0x8], R5 ;  /* 0x00000805ff007988 */ /* 0x0009e40008000808 */
.L_x_32:
[----:B------:R-:W-:Y:S05]  /*0e20*/  @P3 BRA `(.L_x_34) ;  /* 0x0000000000283947 */ /* 0x000fea0003800000 */
[----:B--2-4-:R-:W2:Y:S02]  /*0e30*/  LDS R5, [UR8+0x8] ;  /* 0x00000808ff057984 */ /* 0x014ea40008000800 */
[----:B--2---:R-:W-:-:S05]  /*0e40*/  LOP3.LUT R5, R5, 0x1800, RZ, 0xb8, !PT ;  /* 0x0000180005057812 */ /* 0x004fca00078eb8ff */
[----:B------:R2:W-:Y:S02]  /*0e50*/  STS [UR8+0x8], R5 ;  /* 0x00000805ff007988 */ /* 0x0005e40008000808 */
.L_x_33:
[----:B------:R-:W-:Y:S05]  /*0e60*/  @P3 BREAK.RELIABLE B2 ;  /* 0x0000000000023942 */ /* 0x000fea0003800100 */
[----:B------:R-:W-:Y:S05]  /*0e70*/  @P3 BRA `(.L_x_35) ;  /* 0x0000000000243947 */ /* 0x000fea0003800000 */
[----:B--2-45:R-:W2:Y:S01]  /*0e80*/  LDS R5, [UR8+0x8] ;  /* 0x00000808ff057984 */ /* 0x034ea20008000800 */
[----:B------:R-:W-:-:S05]  /*0e90*/  IMAD.MOV.U32 R6, RZ, RZ, 0x6000 ;  /* 0x00006000ff067424 */ /* 0x000fca00078e00ff */
[----:B--2---:R-:W-:-:S04]  /*0ea0*/  LOP3.LUT R5, R5, 0x6000, R6, 0xd8, !PT ;  /* 0x0000600005057812 */ /* 0x004fc800078ed806 */
[----:B------:R-:W-:-:S05]  /*0eb0*/  LOP3.LUT R5, R5, 0x400000, RZ, 0xb8, !PT ;  /* 0x0040000005057812 */ /* 0x000fca00078eb8ff */
[----:B------:R5:W-:Y:S02]  /*0ec0*/  STS [UR8+0x8], R5 ;  /* 0x00000805ff007988 */ /* 0x000be40008000808 */
.L_x_34:
[----:B------:R-:W-:Y:S05]  /*0ed0*/  BSYNC.RELIABLE B2 ;  /* 0x0000000000027941 */ /* 0x000fea0003800100 */
.L_x_30:
[----:B--2-45:R-:W2:Y:S02]  /*0ee0*/  @!P3 LDS R5, [UR8+0x8] ;  /* 0x00000808ff05b984 */ /* 0x034ea40008000800 */
[----:B--2---:R-:W-:-:S05]  /*0ef0*/  @!P3 LOP3.LUT R5, R5, 0x8000, RZ, 0xb8, !PT ;  /* 0x000080000505b812 */ /* 0x004fca00078eb8ff */
[----:B------:R2:W-:Y:S02]  /*0f00*/  @!P3 STS [UR8+0x8], R5 ;  /* 0x00000805ff00b988 */ /* 0x0005e40008000808 */
.L_x_35:
[----:B------:R-:W-:Y:S05]  /*0f10*/  BSYNC.RECONVERGENT B3 ;  /* 0x0000000000037941 */ /* 0x000fea0003800200 */
.L_x_29:
[----:B------:R-:W-:Y:S05]  /*0f20*/  WARPSYNC.ALL ;  /* 0x0000000000007948 */ /* 0x000fea0003800000 */
[----:B------:R-:W-:Y:S01]  /*0f30*/  NOP ;  /* 0x0000000000007918 */ /* 0x000fe20000000000 */
[----:B------:R-:W-:-:S04]  /*0f40*/  UIADD3 UR5, UPT, UPT, UR4, 0x80, URZ ;  /* 0x0000008004057890 */ /* 0x000fc8000fffe0ff */
[----:B------:R-:W-:-:S04]  /*0f50*/  UIADD3 UR26, UP0, UPT, UR5, UR20, URZ ;  /* 0x00000014051a7290 */ /* 0x000fc8000ff1e0ff */
[----:B------:R-:W-:Y:S01]  /*0f60*/  ULEA.HI.X.SX32 UR27, UR5, UR21, 0x1, UP0 ;  /* 0x00000015051b7291 */ /* 0x000fe200080f0eff */
[----:B------:R-:W-:Y:S11]  /*0f70*/  @P0 BRA `(.L_x_36) ;  /* 0x0000000000300947 */ /* 0x000ff60003800000 */
[----:B--2-45:R-:W2:Y:S01]  /*0f80*/  S2R R5, SR_LANEID ;  /* 0x0000000000057919 */ /* 0x034ea20000000000 */
[----:B------:R-:W-:Y:S05]  /*0f90*/  WARPSYNC.ALL ;  /* 0x0000000000007948 */ /* 0x000fea0003800000 */
[----:B------:R-:W-:Y:S01]  /*0fa0*/  NOP ;  /* 0x0000000000007918 */ /* 0x000fe20000000000 */
[----:B--2---:R-:W-:-:S05]  /*0fb0*/  IMAD.SHL.U32 R9, R5, 0x4, RZ ;  /* 0x0000000405097824 */ /* 0x004fca00078e00ff */
[----:B------:R-:W2:Y:S01]  /*0fc0*/  LDS R5, [R9+UR8] ;  /* 0x0000000809057984 */ /* 0x000ea20008000800 */
[----:B------:R-:W-:-:S05]  /*0fd0*/  IADD3 R6, P1, PT, R9, UR26, RZ ;  /* 0x0000001a09067c10 */ /* 0x000fca000ff3e0ff */
[----:B------:R-:W-:-:S05]  /*0fe0*/  IMAD.X R7, RZ, RZ, UR27, P1 ;  /* 0x0000001bff077e24 */ /* 0x000fca00088e06ff */
[----:B--2---:R2:W4:Y:S01]  /*0ff0*/  ATOMG.E.EXCH.STRONG.GPU PT, RZ, [R6], R5 ;  /* 0x0000000506ff73a8 */ /* 0x00452200041ee100 */
[----:B------:R-:W-:-:S04]  /*1000*/  DEPBAR {5,4,3,2,1,0} ;  /* 0x0000003f0000791a */ /* 0x000fc80000000000 */
[----:B------:R-:W5:Y:S02]  /*1010*/  CCTL.E.C.LDCU.IV.DEEP [UR26] ;  /* 0x000000001a007540 */ /* 0x000f640009c08000 */
[----:B-----5:R2:W-:Y:S01]  /*1020*/  UTMACCTL.IV [UR26] ;  /* 0x000000001a0079b9 */ /* 0x0205e20008000000 */
[----:B------:R-:W-:Y:S01]  /*1030*/  NOP ;  /* 0x0000000000007918 */ /* 0x000fe20000000000 */
.L_x_36:
[----:B------:R-:W-:Y:S05]  /*1040*/  @P0 BRA `(.L_x_37) ;  /* 0x00000000000c0947 */ /* 0x000fea0003800000 */
[----:B------:R0:W-:Y:S01]  /*1050*/  UTMACMDFLUSH ;  /* 0x00000000000079b7 */ /* 0x0001e20000000000 */
[----:B------:R-:W-:Y:S05]  /*1060*/  @P0 BRA `(.L_x_37) ;  /* 0x0000000000040947 */ /* 0x000fea0003800000 */
[----:B------:R-:W-:-:S04]  /*1070*/  DEPBAR.LE SB0, 0x0 ;  /* 0x000080000000791a */ /* 0x000fc80000000000 */
.L_x_37:
[----:B------:R-:W-:Y:S05]  /*1080*/  WARPSYNC.ALL ;  /* 0x0000000000007948 */ /* 0x000fea0003800000 */
[----:B------:R-:W-:Y:S01]  /*1090*/  NOP ;  /* 0x0000000000007918 */ /* 0x000fe20000000000 */
[----:B----4-:R-:W-:Y:S06]  /*10a0*/  BAR.SYNC.DEFER_BLOCKING 0x0 ;  /* 0x0000000000007b1d */ /* 0x010fec0000010000 */
[----:B------:R-:W-:Y:S02]  /*10b0*/  BSSY.RECONVERGENT B3, `(.L_x_38) ;  /* 0x000000b000037945 */ /* 0x000fe40003800200 */
[----:B------:R-:W-:Y:S06]  /*10c0*/  BAR.SYNC.DEFER_BLOCKING 0x0 ;  /* 0x0000000000007b1d */ /* 0x000fec0000010000 */
[----:B------:R4:W-:Y:S01]  /*10d0*/  @!P0 STS [R2], RZ ;  /* 0x000000ff02008388 */ /* 0x0009e20000000800 */
[----:B------:R-:W-:Y:S01]  /*10e0*/  NOP ;  /* 0x0000000000007918 */ /* 0x000fe20000000000 */
[----:B------:R-:W-:Y:S05]  /*10f0*/  @P3 BRA `(.L_x_39) ;  /* 0x0000000000183947 */ /* 0x000fea0003800000 */
[----:B---34-:R-:W3:Y:S01]  /*1100*/  LDS R2, [UR8+0x8] ;  /* 0x00000808ff027984 */ /* 0x018ee20008000800 */
[----:B--2--5:R-:W2:Y:S01]  /*1110*/  LDC.64 R6, c[0x0][0x390] ;  /* 0x0000e400ff067b82 */ /* 0x024ea20000000a00 */
[----:B------:R-:W-:Y:S02]  /*1120*/  IMAD.MOV.U32 R5, RZ, RZ, 0x70 ;  /* 0x00000070ff057424 */ /* 0x000fe400078e00ff */
[----:B--2---:R2:W-:Y:S03]  /*1130*/  STS.64 [UR8], R6 ;  /* 0x00000006ff007988 */ /* 0x0045e60008000a08 */
[----:B---3--:R-:W-:-:S05]  /*1140*/  LOP3.LUT R2, R2, 0x10, R5, 0xd8, !PT ;  /* 0x0000001002027812 */ /* 0x008fca00078ed805 */
[----:B------:R2:W-:Y:S02]  /*1150*/  STS [UR8+0x8], R2 ;  /* 0x00000802ff007988 */ /* 0x0005e40008000808 */
.L_x_39:
[----:B--2---:R-:W-:Y:S05]  /*1160*/  BSYNC.RECONVERGENT B3 ;  /* 0x0000000000037941 */ /* 0x004fea0003800200 */
.L_x_38:
[----:B------:R-:W-:Y:S04]  /*1170*/  BSSY.RECONVERGENT B4, `(.L_x_40) ;  /* 0x0000033000047945 */ /* 0x000fe80003800200 */
[----:B------:R-:W-:Y:S04]  /*1180*/  BSSY.RELIABLE B3, `(.L_x_41) ;  /* 0x000002e000037945 */ /* 0x000fe80003800100 */
[----:B------:R-:W-:Y:S05]  /*1190*/  @P3 BRA `(.L_x_42) ;  /* 0x0000000000243947 */ /* 0x000fea0003800000 */
[----:B---34-:R-:W2:Y:S01]  /*11a0*/  LDS R2, [UR8+0x34] ;  /* 0x00003408ff027984 */ /* 0x018ea20008000800 */
[----:B-----5:R-:W-:-:S05]  /*11b0*/  IMAD.MOV.U32 R5, RZ, RZ, 0x3f000000 ;  /* 0x3f000000ff057424 */ /* 0x020fca00078e00ff */
[----:B--2---:R-:W-:-:S05]  /*11c0*/  LOP3.LUT R2, R2, 0xff000000, R5, 0xb8, !PT ;  /* 0xff00000002027812 */ /* 0x004fca00078eb805 */
[----:B------:R2:W-:Y:S01]  /*11d0*/  STS [UR8+0x34], R2 ;  /* 0x00003402ff007988 */ /* 0x0005e20008000808 */
[----:B------:R-:W-:Y:S05]  /*11e0*/  @P3 BRA `(.L_x_43) ;  /* 0x0000000000183947 */ /* 0x000fea0003800000 */
[----:B--2---:R-:W2:Y:S01]  /*11f0*/  LDS R2, [UR8+0x38] ;  /* 0x00003808ff027984 */ /* 0x004ea20008000800 */
[----:B------:R-:W-:-:S05]  /*1200*/  IMAD.MOV.U32 R5, RZ, RZ, 0x3f ;  /* 0x0000003fff057424 */ /* 0x000fca00078e00ff */
[----:B--2---:R-:W-:-:S05]  /*1210*/  LOP3.LUT R2, R2, 0xff, R5, 0xb8, !PT ;  /* 0x000000ff02027812 */ /* 0x004fca00078eb805 */
[----:B------:R2:W-:Y:S02]  /*1220*/  STS [UR8+0x38], R2 ;  /* 0x00003802ff007988 */ /* 0x0005e40008000808 */
.L_x_42:
[----:B------:R-:W-:Y:S05]  /*1230*/  @P3 BRA `(.L_x_44) ;  /* 0x00000000000c3947 */ /* 0x000fea0003800000 */
[----:B------:R2:W-:Y:S02]  /*1240*/  STS [UR8+0x20], R4 ;  /* 0x00002004ff007988 */ /* 0x0005e40008000808 */
.L_x_43:
[----:B------:R-:W-:Y:S05]  /*1250*/  @P3 BRA `(.L_x_45) ;  /* 0x0000000000243947 */ /* 0x000fea0003800000 */
[----:B------:R2:W-:Y:S02]  /*1260*/  STS [UR8+0x24], R3 ;  /* 0x00002403ff007988 */ /* 0x0005e40008000808 */
.L_x_44:
[----:B------:R-:W-:Y:S05]  /*1270*/  @P3 BRA `(.L_x_46) ;  /* 0x00000000002c3947 */ /* 0x000fea0003800000 */
[----:B--234-:R-:W2:Y:S01]  /*1280*/  LDS R2, [UR8+0x1c] ;  /* 0x00001c08ff027984 */ /* 0x01cea20008000800 */
[----:B-----5:R-:W3:Y:S02]  /*1290*/  LDC.64 R6, c[0x0][0x3b8] ;  /* 0x0000ee00ff067b82 */ /* 0x020ee40000000a00 */
[--C-:B---3--:R-:W-:Y:S02]  /*12a0*/  SHF.R.U32.HI R5, RZ, 0x4, R7.reuse ;  /* 0x00000004ff057819 */ /* 0x108fe40000011607 */
[----:B------:R-:W-:-:S05]  /*12b0*/  SHF.R.U64 R3, R6, 0x4, R7 ;  /* 0x0000000406037819 */ /* 0x000fca0000001207 */
[----:B------:R3:W-:Y:S01]  /*12c0*/  STS [UR8+0xc], R3 ;  /* 0x00000c03ff007988 */ /* 0x0007e20008000808 */
[----:B--2---:R-:W-:-:S05]  /*12d0*/  LOP3.LUT R2, R2, 0xf, R5, 0xb8, !PT ;  /* 0x0000000f02027812 */ /* 0x004fca00078eb805 */
[----:B------:R3:W-:Y:S02]  /*12e0*/  STS [UR8+0x1c], R2 ;  /* 0x00001c02ff007988 */ /* 0x0007e40008000808 */
.L_x_45:
[----:B------:R-:W-:Y:S05]  /*12f0*/  @P3 BRA `(.L_x_47) ;  /* 0x00000000001c3947 */ /* 0x000fea0003800000 */
[----:B--234-:R-:W2:Y:S02]  /*1300*/  LDS R2, [UR8+0x34] ;  /* 0x00003408ff027984 */ /* 0x01cea40008000800 */
[----:B--2---:R-:W-:-:S05]  /*1310*/  LOP3.LUT R2, R2, 0x7, RZ, 0xb8, !PT ;  /* 0x0000000702027812 */ /* 0x004fca00078eb8ff */
[----:B------:R2:W-:Y:S02]  /*1320*/  STS [UR8+0x34], R2 ;  /* 0x00003402ff007988 */ /* 0x0005e40008000808 */
.L_x_46:
[----:B------:R-:W-:Y:S05]  /*1330*/  @P3 BRA `(.L_x_48) ;  /* 0x00000000001c3947 */ /* 0x000fea0003800000 */
[----:B--234-:R-:W2:Y:S02]  /*1340*/  LDS R2, [UR8+0x34] ;  /* 0x00003408ff027984 */ /* 0x01cea40008000800 */
[----:B--2---:R-:W-:-:S05]  /*1350*/  LOP3.LUT R2, R2, 0x38, RZ, 0xb8, !PT ;  /* 0x0000003802027812 */ /* 0x004fca00078eb8ff */
[----:B------:R2:W-:Y:S02]  /*1360*/  STS [UR8+0x34], R2 ;  /* 0x00003402ff007988 */ /* 0x0005e40008000808 */
.L_x_47:
[----:B------:R-:W-:Y:S05]  /*1370*/  @P3 BRA `(.L_x_49) ;  /* 0x00000000001c3947 */ /* 0x000fea0003800000 */
[----:B--234-:R-:W2:Y:S02]  /*1380*/  LDS R2, [UR8+0x8] ;  /* 0x00000808ff027984 */ /* 0x01cea40008000800 */
[----:B--2---:R-:W-:-:S05]  /*1390*/  LOP3.LUT R2, R2, 0x780, RZ, 0xb8, !PT ;  /* 0x0000078002027812 */ /* 0x004fca00078eb8ff */
[----:B------:R2:W-:Y:S02]  /*13a0*/  STS [UR8+0x8], R2 ;  /* 0x00000802ff007988 */ /* 0x0005e40008000808 */
.L_x_48:
[----:B------:R-:W-:Y:S05]  /*13b0*/  @P3 BRA `(.L_x_50) ;  /* 0x0000000000283947 */ /* 0x000fea0003800000 */
[----:B--234-:R-:W2:Y:S02]  /*13c0*/  LDS R2, [UR8+0x8] ;  /* 0x00000808ff027984 */ /* 0x01cea40008000800 */
[----:B--2---:R-:W-:-:S05]  /*13d0*/  LOP3.LUT R2, R2, 0x1800, RZ, 0xb8, !PT ;  /* 0x0000180002027812 */ /* 0x004fca00078eb8ff */
[----:B------:R2:W-:Y:S02]  /*13e0*/  STS [UR8+0x8], R2 ;  /* 0x00000802ff007988 */ /* 0x0005e40008000808 */
.L_x_49:
[----:B------:R-:W-:Y:S05]  /*13f0*/  @P3 BREAK.RELIABLE B3 ;  /* 0x0000000000033942 */ /* 0x000fea0003800100 */
[----:B------:R-:W-:Y:S05]  /*1400*/  @P3 BRA `(.L_x_51) ;  /* 0x0000000000243947 */ /* 0x000fea0003800000 */
[----:B--234-:R-:W2:Y:S01]  /*1410*/  LDS R2, [UR8+0x8] ;  /* 0x00000808ff027984 */ /* 0x01cea20008000800 */
[----:B------:R-:W-:-:S05]  /*1420*/  IMAD.MOV.U32 R3, RZ, RZ, 0x6000 ;  /* 0x00006000ff037424 */ /* 0x000fca00078e00ff */
[----:B--2---:R-:W-:-:S04]  /*1430*/  LOP3.LUT R2, R2, 0x4000, R3, 0xd8, !PT ;  /* 0x0000400002027812 */ /* 0x004fc800078ed803 */
[----:B------:R-:W-:-:S05]  /*1440*/  LOP3.LUT R2, R2, 0x400000, RZ, 0xb8, !PT ;  /* 0x0040000002027812 */ /* 0x000fca00078eb8ff */
[----:B------:R2:W-:Y:S02]  /*1450*/  STS [UR8+0x8], R2 ;  /* 0x00000802ff007988 */ /* 0x0005e40008000808 */
.L_x_50:
[----:B------:R-:W-:Y:S05]  /*1460*/  BSYNC.RELIABLE B3 ;  /* 0x0000000000037941 */ /* 0x000fea0003800100 */
.L_x_41:
[----:B--234-:R-:W2:Y:S02]  /*1470*/  @!P3 LDS R2, [UR8+0x8] ;  /* 0x00000808ff02b984 */ /* 0x01cea40008000800 */
[----:B--2---:R-:W-:-:S05]  /*1480*/  @!P3 LOP3.LUT R2, R2, 0x8000, RZ, 0xb8, !PT ;  /* 0x000080000202b812 */ /* 0x004fca00078eb8ff */
[----:B------:R2:W-:Y:S02]  /*1490*/  @!P3 STS [UR8+0x8], R2 ;  /* 0x00000802ff00b988 */ /* 0x0005e40008000808 */
.L_x_51:
[----:B------:R-:W-:Y:S05]  /*14a0*/  BSYNC.RECONVERGENT B4 ;  /* 0x0000000000047941 */ /* 0x000fea0003800200 */
.L_x_40:
[----:B------:R-:W-:Y:S05]  /*14b0*/  WARPSYNC.ALL ;  /* 0x0000000000007948 */ /* 0x000fea0003800000 */
[----:B------:R-:W-:Y:S01]  /*14c0*/  NOP ;  /* 0x0000000000007918 */ /* 0x000fe20000000000 */
[----:B------:R-:W-:-:S04]  /*14d0*/  UIADD3 UR4, UPT, UPT, UR4, 0x100, URZ ;  /* 0x0000010004047890 */ /* 0x000fc8000fffe0ff */
[----:B------:R-:W-:-:S04]  /*14e0*/  UIADD3 UR20, UP0, UPT, UR4, UR20, URZ ;  /* 0x0000001404147290 */ /* 0x000fc8000ff1e0ff */
[----:B------:R-:W-:Y:S01]  /*14f0*/  ULEA.HI.X.SX32 UR21, UR4, UR21, 0x1, UP0 ;  /* 0x0000001504157291 */ /* 0x000fe200080f0eff */
[----:B------:R-:W-:Y:S11]  /*1500*/  @P0 BRA `(.L_x_52) ;  /* 0x0000000000300947 */ /* 0x000ff60003800000 */
[----:B--234-:R-:W2:Y:S01]  /*1510*/  S2R R2, SR_LANEID ;  /* 0x0000000000027919 */ /* 0x01cea20000000000 */
[----:B------:R-:W-:Y:S05]  /*1520*/  WARPSYNC.ALL ;  /* 0x0000000000007948 */ /* 0x000fea0003800000 */
[----:B------:R-:W-:Y:S01]  /*1530*/  NOP ;  /* 0x0000000000007918 */ /* 0x000fe20000000000 */
[----:B--2--5:R-:W-:-:S05]  /*1540*/  IMAD.SHL.U32 R4, R2, 0x4, RZ ;  /* 0x0000000402047824 */ /* 0x024fca00078e00ff */
        /* <DEDUP_REMOVED lines=8> */
.L_x_52:
[----:B------:R-:W-:Y:S05]  /*15d0*/  @P0 BRA `(.L_x_53) ;  /* 0x00000000000c0947 */ /* 0x000fea0003800000 */
[----:B------:R0:W-:Y:S01]  /*15e0*/  UTMACMDFLUSH ;  /* 0x00000000000079b7 */ /* 0x0001e20000000000 */
[----:B------:R-:W-:Y:S05]  /*15f0*/  @P0 BRA `(.L_x_53) ;  /* 0x0000000000040947 */ /* 0x000fea0003800000 */
[----:B------:R-:W-:-:S04]  /*1600*/  DEPBAR.LE SB0, 0x0 ;  /* 0x000080000000791a */ /* 0x000fc80000000000 */
.L_x_53:
[----:B------:R-:W-:Y:S05]  /*1610*/  WARPSYNC.ALL ;  /* 0x0000000000007948 */ /* 0x000fea0003800000 */
[----:B------:R-:W-:Y:S01]  /*1620*/  NOP ;  /* 0x0000000000007918 */ /* 0x000fe20000000000 */
[----:B---3--:R-:W-:Y:S01]  /*1630*/  BAR.SYNC.DEFER_BLOCKING 0x0 ;  /* 0x0000000000007b1d */ /* 0x008fe20000010000 */
[----:B--2-4-:R-:W-:Y:S01]  /*1640*/  SHF.R.U32.HI R2, RZ, 0x5, R0 ;  /* 0x00000005ff027819 */ /* 0x014fe20000011600 */
[----:B------:R-:W-:-:S03]  /*1650*/  UIADD3 UR12, UPT, UPT, UR8, 0x10020, URZ ;  /* 0x00010020080c7890 */ /* 0x000fc6000fffe0ff */
[----:B------:R-:W-:Y:S01]  /*1660*/  R2UR UR22, R2 ;  /* 0x00000000021672ca */ /* 0x000fe200000e0000 */
[----:B------:R-:W-:Y:S01]  /*1670*/  VOTEU.ALL UP0, P3 ;  /* 0x0000000000ff7886 */ /* 0x000fe20001800000 */
[----:B------:R-:W-:Y:S01]  /*1680*/  UMOV UR4, 0x1 ;  /* 0x0000000100047882 */ /* 0x000fe20000000000 */
[----:B------:R-:W-:Y:S01]  /*1690*/  VOTEU.ALL UP1, P3 ;  /* 0x0000000000ff7886 */ /* 0x000fe20001820000 */
[----:B------:R-:W-:Y:S02]  /*16a0*/  BSSY.RECONVERGENT B4, `(.L_x_54) ;  /* 0x0000018000047945 */ /* 0x000fe40003800200 */
[----:B------:R-:W-:-:S04]  /*16b0*/  @!UP0 UIADD3 UR10, UPT, UPT, -UR4, 0x100000, URZ ;  /* 0x00100000040a8890 */ /* 0x000fc8000fffe1ff */
[----:B------:R-:W-:Y:S02]  /*16c0*/  @!UP0 USHF.L.U32 UR11, UR10, 0xb, URZ ;  /* 0x0000000b0a0b8899 */ /* 0x000fe400080006ff */
[----:B------:R-:W-:Y:S02]  /*16d0*/  @!UP0 USHF.L.U32 UR10, UR10, 0x1, URZ ;  /* 0x000000010a0a8899 */ /* 0x000fe400080006ff */
[----:B------:R-:W-:-:S04]  /*16e0*/  @!UP0 UIADD3 UR4, UPT, UPT, -UR4, 0x100000, URZ ;  /* 0x0010000004048890 */ /* 0x000fc8000fffe1ff */
[----:B------:R-:W-:Y:S02]  /*16f0*/  @!UP0 USHF.L.U32 UR5, UR4, 0xb, URZ ;  /* 0x0000000b04058899 */ /* 0x000fe400080006ff */
[----:B------:R-:W-:Y:S01]  /*1700*/  @!UP0 USHF.L.U32 UR4, UR4, 0x1, URZ ;  /* 0x0000000104048899 */ /* 0x000fe200080006ff */
[----:B------:R-:W-:Y:S01]  /*1710*/  VOTEU.ALL UP0, P3 ;  /* 0x0000000000ff7886 */ /* 0x000fe20001800000 */
[----:B------:R-:W2:Y:S04]  /*1720*/  FENCE.VIEW.ASYNC.S ;  /* 0x00000000000073c6 */ /* 0x000ea80000000000 */
[----:B--2---:R2:W3:Y:S06]  /*1730*/  @!UP0 SYNCS.EXCH.64 URZ, [UR8+0x10000], UR10 ;  /* 0x0100000a08ff85b2 */ /* 0x0044ec0008000100 */
[----:B------:R2:W3:Y:S02]  /*1740*/  @!UP1 SYNCS.EXCH.64 URZ, [UR8+0x10020], UR4 ;  /* 0x0100200408ff95b2 */ /* 0x0004e40008000100 */
[----:B---3--:R-:W-:Y:S06]  /*1750*/  BAR.SYNC.DEFER_BLOCKING 0x0 ;  /* 0x0000000000007b1d */ /* 0x008fec0000010000 */
[----:B------:R-:W-:Y:S05]  /*1760*/  @P3 BRA `(.L_x_55) ;  /* 0x00000000002c3947 */ /* 0x000fea0003800000 */
[----:B--2---:R-:W-:Y:S02]  /*1770*/  UMOV UR4, 0x1 ;  /* 0x0000000100047882 */ /* 0x004fe40000000000 */
[----:B------:R-:W-:-:S04]  /*1780*/  UIADD3 UR10, UPT, UPT, -UR4, 0x100000, URZ ;  /* 0x00100000040a7890 */ /* 0x000fc8000fffe1ff */
[----:B------:R-:W-:Y:S02]  /*1790*/  USHF.L.U32 UR11, UR10, 0xb, URZ ;  /* 0x0000000b0a0b7899 */ /* 0x000fe400080006ff */
[----:B------:R-:W-:Y:S02]  /*17a0*/  USHF.L.U32 UR10, UR10, 0x1, URZ ;  /* 0x000000010a0a7899 */ /* 0x000fe400080006ff */
[----:B------:R-:W-:-:S04]  /*17b0*/  UIADD3 UR4, UPT, UPT, -UR4, 0x100000, URZ ;  /* 0x0010000004047890 */ /* 0x000fc8000fffe1ff */
[----:B------:R-:W-:Y:S02]  /*17c0*/  USHF.L.U32 UR5, UR4, 0xb, URZ ;  /* 0x0000000b04057899 */ /* 0x000fe400080006ff */
[----:B------:R-:W-:Y:S01]  /*17d0*/  USHF.L.U32 UR4, UR4, 0x1, URZ ;  /* 0x0000000104047899 */ /* 0x000fe200080006ff */
[----:B------:R-:W2:Y:S03]  /*17e0*/  FENCE.VIEW.ASYNC.S ;  /* 0x00000000000073c6 */ /* 0x000ea60000000000 */
[----:B--2---:R3:W4:Y:S08]  /*17f0*/  SYNCS.EXCH.64 URZ, [UR8+0x10008], UR10 ;  /* 0x0100080a08ff75b2 */ /* 0x0047300008000100 */
[----:B------:R3:W2:Y:S02]  /*1800*/  SYNCS.EXCH.64 URZ, [UR8+0x10028], UR4 ;  /* 0x0100280408ff75b2 */ /* 0x0006a40008000100 */
[----:B---3--:R-:W-:Y:S01]  /*1810*/  NOP ;  /* 0x0000000000007918 */ /* 0x008fe20000000000 */
.L_x_55:
[----:B--2---:R-:W-:Y:S05]  /*1820*/  BSYNC.RECONVERGENT B4 ;  /* 0x0000000000047941 */ /* 0x004fea0003800200 */
.L_x_54:
[----:B----4-:R-:W-:Y:S06]  /*1830*/  BAR.SYNC.DEFER_BLOCKING 0x0 ;  /* 0x0000000000007b1d */ /* 0x010fec0000010000 */
[----:B------:R-:W-:Y:S04]  /*1840*/  BSSY.RECONVERGENT B4, `(.L_x_56) ;  /* 0x000000d000047945 */ /* 0x000fe80003800200 */
[----:B------:R-:W-:Y:S05]  /*1850*/  @P3 BRA `(.L_x_57) ;  /* 0x00000000002c3947 */ /* 0x000fea0003800000 */
[----:B------:R-:W-:Y:S02]  /*1860*/  UMOV UR4, 0x1 ;  /* 0x0000000100047882 */ /* 0x000fe40000000000 */
[----:B------:R-:W-:-:S04]  /*1870*/  UIADD3 UR10, UPT, UPT, -UR4, 0x100000, URZ ;  /* 0x00100000040a7890 */ /* 0x000fc8000fffe1ff */
[----:B------:R-:W-:Y:S02]  /*1880*/  USHF.L.U32 UR11, UR10, 0xb, URZ ;  /* 0x0000000b0a0b7899 */ /* 0x000fe400080006ff */
[----:B------:R-:W-:Y:S02]  /*1890*/  USHF.L.U32 UR10, UR10, 0x1, URZ ;  /* 0x000000010a0a7899 */ /* 0x000fe400080006ff */
[----:B------:R-:W-:-:S04]  /*18a0*/  UIADD3 UR4, UPT, UPT, -UR4, 0x100000, URZ ;  /* 0x0010000004047890 */ /* 0x000fc8000fffe1ff */
[----:B------:R-:W-:Y:S02]  /*18b0*/  USHF.L.U32 UR5, UR4, 0xb, URZ ;  /* 0x0000000b04057899 */ /* 0x000fe400080006ff */
[----:B------:R-:W-:Y:S01]  /*18c0*/  USHF.L.U32 UR4, UR4, 0x1, URZ ;  /* 0x0000000104047899 */ /* 0x000fe200080006ff */
[----:B------:R-:W2:Y:S03]  /*18d0*/  FENCE.VIEW.ASYNC.S ;  /* 0x00000000000073c6 */ /* 0x000ea60000000000 */
[----:B--2---:R2:W3:Y:S08]  /*18e0*/  SYNCS.EXCH.64 URZ, [UR8+0x10010], UR10 ;  /* 0x0100100a08ff75b2 */ /* 0x0044f00008000100 */
[----:B------:R2:W4:Y:S01]  /*18f0*/  SYNCS.EXCH.64 URZ, [UR8+0x10030], UR4 ;  /* 0x0100300408ff75b2 */ /* 0x0005220008000100 */
[----:B------:R-:W-:Y:S01]  /*1900*/  NOP ;  /* 0x0000000000007918 */ /* 0x000fe20000000000 */
.L_x_57:
[----:B--2---:R-:W-:Y:S05]  /*1910*/  BSYNC.RECONVERGENT B4 ;  /* 0x0000000000047941 */ /* 0x004fea0003800200 */
.L_x_56:
[----:B---34-:R-:W-:Y:S01]  /*1920*/  BAR.SYNC.DEFER_BLOCKING 0x0 ;  /* 0x0000000000007b1d */ /* 0x018fe20000010000 */
[----:B------:R-:W-:Y:S01]  /*1930*/  USHF.L.U32 UR15, UR7, 0x6, URZ ;  /* 0x00000006070f7899 */ /* 0x000fe200080006ff */
[----:B------:R-:W-:Y:S01]  /*1940*/  ISETP.GE.AND P0, PT, R8, 0x1, PT ;  /* 0x000000010800780c */ /* 0x000fe20003f06270 */
[----:B------:R-:W-:-:S03]  /*1950*/  USHF.L.U32 UR19, UR9, 0x6, URZ ;  /* 0x0000000609137899 */ /* 0x000fc600080006ff */
        /* <DEDUP_REMOVED lines=13> */
.L_x_59:
[----:B--2---:R-:W-:Y:S05]  /*1a30*/  BSYNC.RECONVERGENT B4 ;  /* 0x0000000000047941 */ /* 0x004fea0003800200 */
.L_x_58:
[----:B------:R-:W-:Y:S05]  /*1a40*/  @!P0 BRA `(.L_x_60) ;  /* 0x0000000800708947 */ /* 0x000fea0003800000 */
[----:B---34-:R-:W-:Y:S01]  /*1a50*/  BAR.SYNC.DEFER_BLOCKING 0x0 ;  /* 0x0000000000007b1d */ /* 0x018fe20000010000 */
[----:B------:R-:W-:Y:S01]  /*1a60*/  @!P3 IMAD.MOV.U32 R2, RZ, RZ, 0x4000 ;  /* 0x00004000ff02b424 */ /* 0x000fe200078e00ff */
[----:B------:R-:W-:Y:S02]  /*1a70*/  ELECT P1, URZ, PT ;  /* 0x0000000000ff782f */ /* 0x000fe40003820000 */
[----:B------:R-:W-:Y:S02]  /*1a80*/  ELECT P0, URZ, PT ;  /* 0x0000000000ff782f */ /* 0x000fe40003800000 */
[C---:B------:R-:W-:Y:S01]  /*1a90*/  ISETP.LT.U32.AND P1, PT, R20.reuse, 0x20, P1 ;  /* 0x000000201400780c */ /* 0x040fe20000f21070 */
[----:B------:R-:W-:Y:S01]  /*1aa0*/  UMOV UR11, UR15 ;  /* 0x0000000f000b7c82 */ /* 0x000fe20008000000 */
[----:B------:R-:W-:Y:S01]  /*1ab0*/  ISETP.LT.U32.AND P0, PT, R20, 0x20, P0 ;  /* 0x000000201400780c */ /* 0x000fe20000701070 */
[----:B------:R-:W-:-:S10]  /*1ac0*/  UIADD3 UR16, UPT, UPT, UR8, 0x8000, URZ ;  /* 0x0000800008107890 */ /* 0x000fd4000fffe0ff */
[----:B------:R-:W-:Y:S01]  /*1ad0*/  VOTEU.ANY UP0, P1 ;  /* 0x0000000000ff7886 */ /* 0x000fe20000800100 */
[----:B------:R-:W-:Y:S01]  /*1ae0*/  VOTEU.ANY UP2, P1 ;  /* 0x0000000000ff7886 */ /* 0x000fe20000840100 */
[----:B------:R-:W-:Y:S01]  /*1af0*/  VOTEU.ANY UP1, P0 ;  /* 0x0000000000ff7886 */ /* 0x000fe20000020100 */
[----:B------:R-:W-:Y:S01]  /*1b00*/  VOTEU.ANY UP3, P0 ;  /* 0x0000000000ff7886 */ /* 0x000fe20000060100 */
[----:B------:R2:W-:Y:S01]  /*1b10*/  @!P3 SYNCS.ARRIVE.TRANS64 RZ, [UR8+0x10000], R2 ;  /* 0x01000002ffffb9a7 */ /* 0x0005e20008000008 */
[----:B------:R3:W-:Y:S06]  /*1b20*/  MEMBAR.ALL.CTA ;  /* 0x0000000000007992 */ /* 0x0007ec0000008000 */
[----:B---3--:R-:W3:Y:S01]  /*1b30*/  FENCE.VIEW.ASYNC.S ;  /* 0x00000000000073c6 */ /* 0x008ee20000000000 */
[----:B------:R-:W-:Y:S01]  /*1b40*/  @UP0 UIADD3 UR9, UPT, UPT, UR8, 0x10000, URZ ;  /* 0x0001000008090890 */ /* 0x000fe2000fffe0ff */
[----:B------:R-:W-:Y:S01]  /*1b50*/  @UP0 UMOV UR10, URZ ;  /* 0x000000ff000a0c82 */ /* 0x000fe20008000000 */
[----:B------:R-:W-:Y:S01]  /*1b60*/  @UP1 UIADD3 UR17, UPT, UPT, UR8, 0x10000, URZ ;  /* 0x0001000008111890 */ /* 0x000fe2000fffe0ff */
[----:B------:R-:W-:Y:S01]  /*1b70*/  @UP1 UMOV UR18, URZ ;  /* 0x000000ff00121c82 */ /* 0x000fe20008000000 */
[----:B------:R-:W-:Y:S01]  /*1b80*/  UISETP.NE.U32.AND UP0, UPT, UR22, URZ, UPT ;  /* 0x000000ff1600728c */ /* 0x000fe2000bf05070 */
[----:B---3--:R-:W-:Y:S06]  /*1b90*/  BAR.SYNC.DEFER_BLOCKING 0x0 ;  /* 0x0000000000007b1d */ /* 0x008fec0000010000 */
[----:B------:R2:W-:Y:S02]  /*1ba0*/  @UP2 UTMALDG.2D [UR8], [UR24] ;  /* 0x00000008180025b4 */ /* 0x0005e40008008000 */
[----:B------:R-:W-:Y:S06]  /*1bb0*/  BAR.SYNC.DEFER_BLOCKING 0x0 ;  /* 0x0000000000007b1d */ /* 0x000fec0000010000 */
[----:B------:R2:W-:Y:S02]  /*1bc0*/  @UP3 UTMALDG.2D [UR16], [UR26] ;  /* 0x000000101a0035b4 */ /* 0x0005e40008008000 */
[----:B------:R-:W-:Y:S06]  /*1bd0*/  BAR.SYNC.DEFER_BLOCKING 0x0 ;  /* 0x0000000000007b1d */ /* 0x000fec0000010000 */
[----:B------:R-:W3:Y:S02]  /*1be0*/  SYNCS.PHASECHK.TRANS64.TRYWAIT P0, [UR8+0x10000], RZ ;  /* 0x010000ffff0075a7 */ /* 0x000ee40008001108 */
[----:B--23--:R-:W-:Y:S05]  /*1bf0*/  @!P0 BRA `(.L_x_61) ;  /* 0x0000000c00b88947 */ /* 0x00cfea0003800000 */
.L_x_79:
[----:B------:R-:W-:Y:S05]  /*1c00*/  BRA.U UP0, `(.L_x_62) ;  /* 0x0000000100747547 */ /* 0x000fea000b800000 */
[----:B------:R-:W-:Y:S02]  /*1c10*/  USHF.R.U32.HI UR6, URZ, 0x4, UR8 ;  /* 0x00000004ff067899 */ /* 0x000fe40008011608 */
[----:B------:R-:W-:Y:S02]  /*1c20*/  USHF.R.U32.HI UR10, URZ, 0x4, UR16 ;  /* 0x00000004ff0a7899 */ /* 0x000fe40008011610 */
[----:B------:R-:W-:Y:S02]  /*1c30*/  USGXT.U32 UR6, UR6, 0xe ;  /* 0x0000000e0606789a */ /* 0x000fe40008000000 */
[----:B------:R-:W-:Y:S02]  /*1c40*/  USGXT.U32 UR10, UR10, 0xe ;  /* 0x0000000e0a0a789a */ /* 0x000fe40008000000 */
[----:B------:R-:W-:Y:S02]  /*1c50*/  UIADD3 UR34, UP0, UPT, UR6, 0x2, URZ ;  /* 0x0000000206227890 */ /* 0x000fe4000ff1e0ff */
[----:B------:R-:W-:Y:S01]  /*1c60*/  UIADD3 UR32, UP1, UPT, UR10, 0x2, URZ ;  /* 0x000000020a207890 */ /* 0x000fe2000ff3e0ff */
[----:B------:R-:W-:Y:S01]  /*1c70*/  UMOV UR4, URZ ;  /* 0x000000ff00047c82 */ /* 0x000fe20008000000 */
[----:B------:R-:W-:Y:S01]  /*1c80*/  UMOV UR5, URZ ;  /* 0x000000ff00057c82 */ /* 0x000fe20008000000 */
[----:B------:R-:W-:-:S02]  /*1c90*/  UIADD3.X UR35, UPT, UPT, UR4, 0x40004040, URZ, UP0, !UPT ;  /* 0x4000404004237890 */ /* 0x000fc400087fe4ff */
[----:B------:R-:W-:Y:S02]  /*1ca0*/  UIADD3.X UR33, UPT, UPT, UR5, 0x40004040, URZ, UP1, !UPT ;  /* 0x4000404005217890 */ /* 0x000fe40008ffe4ff */
[----:B------:R-:W-:Y:S02]  /*1cb0*/  UIADD3.64 UR4, UPT, UPT, UR34, 0x2, URZ ;  /* 0x0000000222047897 */ /* 0x000fe4000fffe0ff */
[----:B------:R-:W-:Y:S02]  /*1cc0*/  UIADD3.64 UR16, UPT, UPT, UR32, 0x2, URZ ;  /* 0x0000000220107897 */ /* 0x000fe4000fffe0ff */
[----:B------:R-:W-:Y:S02]  /*1cd0*/  UIADD3.64 UR28, UPT, UPT, UR34, 0x4, URZ ;  /* 0x00000004221c7897 */ /* 0x000fe4000fffe0ff */
[----:B------:R-:W-:Y:S01]  /*1ce0*/  UIADD3.64 UR30, UPT, UPT, UR32, 0x4, URZ ;  /* 0x00000004201e7897 */ /* 0x000fe2000fffe0ff */
[----:B------:R-:W-:Y:S01]  /*1cf0*/  UMOV UR36, 0x0 ;  /* 0x0000000000247882 */ /* 0x000fe20000000000 */
[----:B------:R-:W-:Y:S01]  /*1d00*/  UMOV UR37, 0x4100010 ;  /* 0x0410001000257882 */ /* 0x000fe20000000000 */
[----:B------:R-:W-:Y:S01]  /*1d10*/  UMOV UR7, 0x40004040 ;  /* 0x4000404000077882 */ /* 0x000fe20000000000 */
[----:B------:R-:W-:Y:S01]  /*1d20*/  UMOV UR11, 0x40004040 ;  /* 0x40004040000b7882 */ /* 0x000fe20000000000 */
[----:B------:R-:W-:Y:S01]  /*1d30*/  UMOV UR38, 0x0 ;  /* 0x0000000000267882 */ /* 0x000fe20000000000 */
[----:B------:R-:W-:Y:S01]  /*1d40*/  UMOV UR39, 0x4100010 ;  /* 0x0410001000277882 */ /* 0x000fe20000000000 */
[----:B------:R-:W-:Y:S01]  /*1d50*/  UMOV UR40, 0x0 ;  /* 0x0000000000287882 */ /* 0x000fe20000000000 */
[----:B------:R-:W-:Y:S01]  /*1d60*/  UMOV UR41, 0x4100010 ;  /* 0x0410001000297882 */ /* 0x000fe20000000000 */
[----:B------:R2:W-:Y:S01]  /*1d70*/  UTCQMMA gdesc[UR6], gdesc[UR10], tmem[UR23], tmem[UR36], idesc[UR37], !UPT ;  /* 0x00ff240a060075ea */ /* 0x0005e2000f800317 */
[----:B------:R-:W-:Y:S01]  /*1d80*/  UMOV UR42, 0x0 ;  /* 0x00000000002a7882 */ /* 0x000fe20000000000 */
[----:B------:R-:W-:Y:S01]  /*1d90*/  UMOV UR43, 0x4100010 ;  /* 0x04100010002b7882 */ /* 0x000fe20000000000 */
[----:B------:R2:W-:Y:S01]  /*1da0*/  UTCQMMA gdesc[UR34], gdesc[UR32], tmem[UR23], tmem[UR38], idesc[UR39], UPT ;  /* 0x00ff2620220075ea */ /* 0x0005e2000b800317 */
[----:B------:R2:W-:Y:S01]  /*1db0*/  UTCQMMA gdesc[UR4], gdesc[UR16], tmem[UR23], tmem[UR40], idesc[UR41], UPT ;  /* 0x00ff2810040075ea */ /* 0x0005e2000b800317 */
[----:B------:R2:W-:Y:S01]  /*1dc0*/  UTCQMMA gdesc[UR28], gdesc[UR30], tmem[UR23], tmem[UR42], idesc[UR43], UPT ;  /* 0x00ff2a1e1c0075ea */ /* 0x0005e2000b800317 */
[----:B------:R-:W-:Y:S01]  /*1dd0*/  NOP ;  /* 0x0000000000007918 */ /* 0x000fe20000000000 */
.L_x_62:
[----:B------:R-:W-:Y:S01]  /*1de0*/  ELECT P0, URZ, PT ;  /* 0x0000000000ff782f */ /* 0x000fe20003800000 */
[----:B--2---:R-:W-:Y:S01]  /*1df0*/  UMOV UR4, UR12 ;  /* 0x0000000c00047c82 */ /* 0x004fe20008000000 */
[----:B------:R-:W-:Y:S02]  /*1e00*/  UMOV UR5, URZ ;  /* 0x000000ff00057c82 */ /* 0x000fe40008000000 */
[----:B------:R-:W-:-:S13]  /*1e10*/  ISETP.LT.U32.AND P0, PT, R20, 0x20, P0 ;  /* 0x000000201400780c */ /* 0x000fda0000701070 */
[----:B------:R-:W-:Y:S01]  /*1e20*/  VOTEU.ANY UP0, P0 ;  /* 0x0000000000ff7886 */ /* 0x000fe20000000100 */
[----:B------:R-:W-:Y:S01]  /*1e30*/  VOTEU.ANY UP1, P0 ;  /* 0x0000000000ff7886 */ /* 0x000fe20000020100 */
[----:B------:R-:W-:-:S03]  /*1e40*/  ISETP.GE.U32.AND P0, PT, R8, 0x81, PT ;  /* 0x000000810800780c */ /* 0x000fc60003f06070 */
[----:B------:R-:W-:Y:S02]  /*1e50*/  @UP0 UMOV UR4, UR4 ;  /* 0x0000000400040c82 */ /* 0x000fe40008000000 */
[----:B------:R2:W-:Y:S01]  /*1e60*/  @UP1 UTCBAR [UR4], URZ ;  /* 0x000000ff040013e9 */ /* 0x0005e200080000ff */
[----:B------:R-:W-:Y:S06]  /*1e70*/  BAR.SYNC.DEFER_BLOCKING 0x0 ;  /* 0x0000000000007b1d */ /* 0x000fec0000010000 */
[----:B------:R-:W3:Y:S02]  /*1e80*/  SYNCS.PHASECHK.TRANS64.TRYWAIT P1, [UR8+0x10020], RZ ;  /* 0x010020ffff0075a7 */ /* 0x000ee40008021108 */
[----:B--23--:R-:W-:Y:S05]  /*1e90*/  @!P1 BRA `(.L_x_63) ;  /* 0x0000000c001c9947 */ /* 0x00cfea0003800000 */
.L_x_80:
[----:B------:R-:W-:Y:S01]  /*1ea0*/  UMOV UR4, URZ ;  /* 0x000000ff00047c82 */ /* 0x000fe20008000000 */
[----:B------:R-:W-:Y:S05]  /*1eb0*/  @!P0 BRA `(.L_x_60) ;  /* 0x0000000400548947 */ /* 0x000fea0003800000 */
[----:B------:R-:W2:Y:S01]  /*1ec0*/  LDCU UR29, c[0x0][0x3a0] ;  /* 0x00007400ff1d77ac */ /* 0x000ea20008000800 */
[----:B------:R-:W-:Y:S01]  /*1ed0*/  UMOV UR9, 0x1 ;  /* 0x0000000100097882 */ /* 0x000fe20000000000 */
[----:B------:R-:W-:-:S05]  /*1ee0*/  UMOV UR14, 0x80 ;  /* 0x00000080000e7882 */ /* 0x000fca0000000000 */
.L_x_67:
[----:B------:R-:W-:Y:S01]  /*1ef0*/  BAR.SYNC.DEFER_BLOCKING 0x0 ;  /* 0x0000000000007b1d */ /* 0x000fe20000010000 */
[----:B------:R-:W-:Y:S01]  /*1f00*/  ULEA UR28, UR9, UR8, 0x3 ;  /* 0x00000008091c7291 */ /* 0x000fe2000f8e18ff */
[----:B------:R-:W-:Y:S01]  /*1f10*/  @!P3 IMAD.MOV.U32 R2, RZ, RZ, 0x4000 ;  /* 0x00004000ff02b424 */ /* 0x000fe200078e00ff */
[----:B------:R-:W-:Y:S01]  /*1f20*/  ELECT P1, URZ, PT ;  /* 0x0000000000ff782f */ /* 0x000fe20003820000 */
[----:B------:R-:W-:-:S03]  /*1f30*/  ULEA UR12, UR9, UR8, 0xd ;  /* 0x00000008090c7291 */ /* 0x000fc6000f8e68ff */
[----:B------:R-:W-:Y:S02]  /*1f40*/  ISETP.LT.U32.AND P1, PT, R20, 0x20, P1 ;  /* 0x000000201400780c */ /* 0x000fe40000f21070 */
[----:B------:R-:W-:Y:S01]  /*1f50*/  ELECT P0, URZ, PT ;  /* 0x0000000000ff782f */ /* 0x000fe20003800000 */
[----:B------:R-:W-:-:S03]  /*1f60*/  UIADD3 UR16, UPT, UPT, UR12, 0x8000, URZ ;  /* 0x000080000c107890 */ /* 0x000fc6000fffe0ff */
[----:B------:R-:W-:Y:S01]  /*1f70*/  ISETP.LT.U32.AND P0, PT, R20, 0x20, P0 ;  /* 0x000000201400780c */ /* 0x000fe20000701070 */
[----:B------:R-:W-:Y:S01]  /*1f80*/  UMOV UR18, UR14 ;  /* 0x0000000e00127c82 */ /* 0x000fe20008000000 */
[----:B------:R-:W-:-:S05]  /*1f90*/  USHF.L.U32 UR5, UR4, 0x1f, URZ ;  /* 0x0000001f04057899 */ /* 0x000fca00080006ff */
[----:B------:R-:W-:Y:S01]  /*1fa0*/  VOTEU.ANY UP0, P1 ;  /* 0x0000000000ff7886 */ /* 0x000fe20000800100 */
[----:B------:R3:W-:Y:S01]  /*1fb0*/  @!P3 SYNCS.ARRIVE.TRANS64 RZ, [UR28+0x10000], R2 ;  /* 0x01000002ffffb9a7 */ /* 0x0007e2000800001c */
[----:B------:R4:W-:Y:S06]  /*1fc0*/  MEMBAR.ALL.CTA ;  /* 0x0000000000007992 */ /* 0x0009ec0000008000 */
[----:B----4-:R-:W4:Y:S01]  /*1fd0*/  FENCE.VIEW.ASYNC.S ;  /* 0x00000000000073c6 */ /* 0x010f220000000000 */
[----:B------:R-:W-:Y:S01]  /*1fe0*/  @UP0 UIADD3 UR13, UPT, UPT, UR28, 0x10000, URZ ;  /* 0x000100001c0d0890 */ /* 0x000fe2000fffe0ff */
[----:B----4-:R-:W-:Y:S01]  /*1ff0*/  VOTEU.ANY UP0, P1 ;  /* 0x0000000000ff7886 */ /* 0x010fe20000800100 */
[----:B------:R-:W-:Y:S01]  /*2000*/  VOTEU.ANY UP1, P0 ;  /* 0x0000000000ff7886 */ /* 0x000fe20000020100 */
[----:B---3--:R-:W-:-:S04]  /*2010*/  IMAD.U32 R2, RZ, RZ, UR5 ;  /* 0x00000005ff027e24 */ /* 0x008fc8000f8e00ff */
[----:B------:R-:W-:Y:S01]  /*2020*/  @UP1 UIADD3 UR17, UPT, UPT, UR28, 0x10000, URZ ;  /* 0x000100001c111890 */ /* 0x000fe2000fffe0ff */
[----:B------:R-:W-:Y:S01]  /*2030*/  VOTEU.ANY UP1, P0 ;  /* 0x0000000000ff7886 */ /* 0x000fe20000020100 */
[----:B------:R-:W-:Y:S06]  /*2040*/  BAR.SYNC.DEFER_BLOCKING 0x0 ;  /* 0x0000000000007b1d */ /* 0x000fec0000010000 */
[----:B------:R3:W-:Y:S01]  /*2050*/  @UP0 UTMALDG.2D [UR12], [UR24] ;  /* 0x0000000c180005b4 */ /* 0x0007e20008008000 */
[----:B------:R-:W-:Y:S01]  /*2060*/  UISETP.NE.U32.AND UP0, UPT, UR22, URZ, UPT ;  /* 0x000000ff1600728c */ /* 0x000fe2000bf05070 */
[----:B------:R-:W-:Y:S06]  /*2070*/  BAR.SYNC.DEFER_BLOCKING 0x0 ;  /* 0x0000000000007b1d */ /* 0x000fec0000010000 */
[----:B------:R3:W-:Y:S02]  /*2080*/  @UP1 UTMALDG.2D [UR16], [UR26] ;  /* 0x000000101a0015b4 */ /* 0x0007e40008008000 */
[----:B------:R-:W-:Y:S06]  /*2090*/  BAR.SYNC.DEFER_BLOCKING 0x0 ;  /* 0x0000000000007b1d */ /* 0x000fec0000010000 */
[----:B------:R-:W4:Y:S02]  /*20a0*/  SYNCS.PHASECHK.TRANS64.TRYWAIT P0, [UR28+0x10000], R2 ;  /* 0x01000002ff0075a7 */ /* 0x000f24000800111c */
[----:B---34-:R-:W-:Y:S05]  /*20b0*/  @!P0 BRA `(.L_x_64) ;  /* 0x0000000800a08947 */ /* 0x018fea0003800000 */
.L_x_81:
        /* <DEDUP_REMOVED lines=11> */
[----:B------:R-:W-:Y:S02]  /*2170*/  UIADD3 UR6, UP0, UPT, UR16, 0x2, URZ ;  /* 0x0000000210067890 */ /* 0x000fe4000ff1e0ff */
[----:B------:R-:W-:Y:S02]  /*2180*/  UIADD3 UR32, UP1, UPT, UR30, 0x2, URZ ;  /* 0x000000021e207890 */ /* 0x000fe4000ff3e0ff */
[----:B------:R-:W-:Y:S02]  /*2190*/  UIADD3 UR34, UP2, UPT, UR16, 0x4, URZ ;  /* 0x0000000410227890 */ /* 0x000fe4000ff5e0ff */
[----:B------:R-:W-:Y:S02]  /*21a0*/  UIADD3 UR36, UP3, UPT, UR30, 0x4, URZ ;  /* 0x000000041e247890 */ /* 0x000fe4000ff7e0ff */
[----:B------:R-:W-:-:S02]  /*21b0*/  UIADD3.X UR7, UPT, UPT, UR17, URZ, URZ, UP0, !UPT ;  /* 0x000000ff11077290 */ /* 0x000fc400087fe4ff */
[----:B------:R-:W-:Y:S02]  /*21c0*/  UIADD3.X UR33, UPT, UPT, UR31, URZ, URZ, UP1, !UPT ;  /* 0x000000ff1f217290 */ /* 0x000fe40008ffe4ff */
[----:B------:R-:W-:Y:S02]  /*21d0*/  UIADD3.X UR35, UPT, UPT, UR17, URZ, URZ, UP2, !UPT ;  /* 0x000000ff11237290 */ /* 0x000fe400097fe4ff */
[----:B------:R-:W-:Y:S01]  /*21e0*/  UIADD3.X UR37, UPT, UPT, UR31, URZ, URZ, UP3, !UPT ;  /* 0x000000ff1f257290 */ /* 0x000fe20009ffe4ff */
        /* <DEDUP_REMOVED lines=8> */
[----:B------:R3:W-:Y:S01]  /*2270*/  UTCQMMA gdesc[UR10], gdesc[UR12], tmem[UR23], tmem[UR38], idesc[UR39], UPT ;  /* 0x00ff260c0a0075ea */ /* 0x0007e2000b800317 */
[----:B------:R-:W-:Y:S01]  /*2280*/  UMOV UR44, 0x0 ;  /* 0x00000000002c7882 */ /* 0x000fe20000000000 */
[----:B------:R-:W-:Y:S01]  /*2290*/  UMOV UR45, 0x4100010 ;  /* 0x04100010002d7882 */ /* 0x000fe20000000000 */
[----:B------:R3:W-:Y:S01]  /*22a0*/  UTCQMMA gdesc[UR16], gdesc[UR30], tmem[UR23], tmem[UR40], idesc[UR41], UPT ;  /* 0x00ff281e100075ea */ /* 0x0007e2000b800317 */
[----:B------:R3:W-:Y:S01]  /*22b0*/  UTCQMMA gdesc[UR6], gdesc[UR32], tmem[UR23], tmem[UR42], idesc[UR43], UPT ;  /* 0x00ff2a20060075ea */ /* 0x0007e2000b800317 */
[----:B------:R3:W-:Y:S01]  /*22c0*/  UTCQMMA gdesc[UR34], gdesc[UR36], tmem[UR23], tmem[UR44], idesc[UR45], UPT ;  /* 0x00ff2c24220075ea */ /* 0x0007e2000b800317 */
[----:B------:R-:W-:Y:S01]  /*22d0*/  NOP ;  /* 0x0000000000007918 */ /* 0x000fe20000000000 */
.L_x_65:
[----:B------:R-:W-:Y:S01]  /*22e0*/  ELECT P0, URZ, PT ;  /* 0x0000000000ff782f */ /* 0x000fe20003800000 */
[----:B---3--:R-:W-:-:S03]  /*22f0*/  UIADD3 UR6, UPT, UPT, UR28, 0x10020, URZ ;  /* 0x000100201c067890 */ /* 0x008fc6000fffe0ff */
[----:B------:R-:W-:Y:S01]  /*2300*/  ISETP.LT.U32.AND P0, PT, R20, 0x20, P0 ;  /* 0x000000201400780c */ /* 0x000fe20000701070 */
[----:B------:R-:W-:-:S12]  /*2310*/  UMOV UR7, URZ ;  /* 0x000000ff00077c82 */ /* 0x000fd80008000000 */
[----:B------:R-:W-:Y:S01]  /*2320*/  VOTEU.ANY UP0, P0 ;  /* 0x0000000000ff7886 */ /* 0x000fe20000000100 */
[----:B------:R-:W-:-:S04]  /*2330*/  VOTEU.ANY UP1, P0 ;  /* 0x0000000000ff7886 */ /* 0x000fc80000020100 */
[----:B------:R-:W-:Y:S02]  /*2340*/  @UP0 UMOV UR6, UR6 ;  /* 0x0000000600060c82 */ /* 0x000fe40008000000 */
[----:B------:R3:W-:Y:S01]  /*2350*/  @UP1 UTCBAR [UR6], URZ ;  /* 0x000000ff060013e9 */ /* 0x0007e200080000ff */
[----:B------:R-:W-:Y:S06]  /*2360*/  BAR.SYNC.DEFER_BLOCKING 0x0 ;  /* 0x0000000000007b1d */ /* 0x000fec0000010000 */
[----:B------:R-:W4:Y:S02]  /*2370*/  SYNCS.PHASECHK.TRANS64.TRYWAIT P0, [UR28+0x10020], R2 ;  /* 0x01002002ff0075a7 */ /* 0x000f24000800111c */
[----:B---34-:R-:W-:Y:S05]  /*2380*/  @!P0 BRA `(.L_x_66) ;  /* 0x0000000400f88947 */ /* 0x018fea0003800000 */
.L_x_82:
[----:B------:R-:W-:Y:S02]  /*2390*/  UIADD3 UR9, UPT, UPT, UR9, 0x1, URZ ;  /* 0x0000000109097890 */ /* 0x000fe4000fffe0ff */
[----:B------:R-:W-:Y:S02]  /*23a0*/  UIADD3 UR14, UPT, UPT, UR14, 0x80, URZ ;  /* 0x000000800e0e7890 */ /* 0x000fe4000fffe0ff */
[----:B------:R-:W-:-:S04]  /*23b0*/  UISETP.NE.U32.AND UP0, UPT, UR9, 0x4, UPT ;  /* 0x000000040900788c */ /* 0x000fc8000bf05070 */
[----:B------:R-:W-:Y:S02]  /*23c0*/  USEL UR5, URZ, 0x1, UP0 ;  /* 0x00000001ff057887 */ /* 0x000fe40008000000 */
[----:B------:R-:W-:Y:S02]  /*23d0*/  USEL UR9, UR9, URZ, UP0 ;  /* 0x000000ff09097287 */ /* 0x000fe40008000000 */
[----:B--2---:R-:W-:Y:S02]  /*23e0*/  UISETP.GE.AND UP0, UPT, UR14, UR29, UPT ;  /* 0x0000001d0e00728c */ /* 0x004fe4000bf06270 */
[----:B------:R-:W-:-:S07]  /*23f0*/  ULOP3.LUT UR4, UR4, UR5, URZ, 0x3c, !UPT ;  /* 0x0000000504047292 */ /* 0x000fce000f8e3cff */
[----:B------:R-:W-:Y:S05]  /*2400*/  BRA.U !UP0, `(.L_x_67) ;  /* 0xfffffff908b87547 */ /* 0x000fea000b83ffff */
.L_x_60:
[----:B---34-:R-:W-:Y:S06]  /*2410*/  BAR.SYNC.DEFER_BLOCKING 0x0 ;  /* 0x0000000000007b1d */ /* 0x018fec0000010000 */
[----:B------:R-:W-:Y:S04]  /*2420*/  BSSY.RECONVERGENT B4, `(.L_x_68) ;  /* 0x0000004000047945 */ /* 0x000fe80003800200 */
[----:B------:R-:W-:Y:S05]  /*2430*/  @P3 BRA `(.L_x_69) ;  /* 0x0000000000083947 */ /* 0x000fea0003800000 */
[----:B------:R-:W2:Y:S02]  /*2440*/  SYNCS.CCTL.IV [UR8+0x10000] ;  /* 0x01000000ff0079b1 */ /* 0x000ea40008000008 */
[----:B--2---:R-:W2:Y:S02]  /*2450*/  SYNCS.CCTL.IV [UR8+0x10020] ;  /* 0x01002000ff0079b1 */ /* 0x004ea40008000008 */
.L_x_69:
[----:B------:R-:W-:Y:S05]  /*2460*/  BSYNC.RECONVERGENT B4 ;  /* 0x0000000000047941 */ /* 0x000fea0003800200 */
.L_x_68:
[----:B--2---:R-:W-:Y:S06]  /*2470*/  BAR.SYNC.DEFER_BLOCKING 0x0 ;  /* 0x0000000000007b1d */ /* 0x004fec0000010000 */
[----:B------:R-:W-:Y:S04]  /*2480*/  BSSY.RECONVERGENT B4, `(.L_x_70) ;  /* 0x0000004000047945 */ /* 0x000fe80003800200 */
[----:B------:R-:W-:Y:S05]  /*2490*/  @P3 BRA `(.L_x_71) ;  /* 0x0000000000083947 */ /* 0x000fea0003800000 */
[----:B------:R-:W2:Y:S02]  /*24a0*/  SYNCS.CCTL.IV [UR8+0x10008] ;  /* 0x01000800ff0079b1 */ /* 0x000ea40008000008 */
[----:B--2---:R-:W2:Y:S02]  /*24b0*/  SYNCS.CCTL.IV [UR8+0x10028] ;  /* 0x01002800ff0079b1 */ /* 0x004ea40008000008 */
.L_x_71:
[----:B------:R-:W-:Y:S05]  /*24c0*/  BSYNC.RECONVERGENT B4 ;  /* 0x0000000000047941 */ /* 0x000fea0003800200 */
.L_x_70:
[----:B--2---:R-:W-:Y:S06]  /*24d0*/  BAR.SYNC.DEFER_BLOCKING 0x0 ;  /* 0x0000000000007b1d */ /* 0x004fec0000010000 */
[----:B------:R-:W-:Y:S04]  /*24e0*/  BSSY.RECONVERGENT B4, `(.L_x_72) ;  /* 0x0000004000047945 */ /* 0x000fe80003800200 */
[----:B------:R-:W-:Y:S05]  /*24f0*/  @P3 BRA `(.L_x_73) ;  /* 0x0000000000083947 */ /* 0x000fea0003800000 */
[----:B------:R-:W2:Y:S02]  /*2500*/  SYNCS.CCTL.IV [UR8+0x10010] ;  /* 0x01001000ff0079b1 */ /* 0x000ea40008000008 */
[----:B--2---:R-:W2:Y:S02]  /*2510*/  SYNCS.CCTL.IV [UR8+0x10030] ;  /* 0x01003000ff0079b1 */ /* 0x004ea40008000008 */
.L_x_73:
[----:B------:R-:W-:Y:S05]  /*2520*/  BSYNC.RECONVERGENT B4 ;  /* 0x0000000000047941 */ /* 0x000fea0003800200 */
.L_x_72:
[----:B--2---:R-:W-:Y:S06]  /*2530*/  BAR.SYNC.DEFER_BLOCKING 0x0 ;  /* 0x0000000000007b1d */ /* 0x004fec0000010000 */
[----:B------:R-:W-:Y:S04]  /*2540*/  BSSY.RECONVERGENT B4, `(.L_x_74) ;  /* 0x0000004000047945 */ /* 0x000fe80003800200 */
[----:B------:R-:W-:Y:S05]  /*2550*/  @P3 BRA `(.L_x_75) ;  /* 0x0000000000083947 */ /* 0x000fea0003800000 */
[----:B------:R-:W2:Y:S02]  /*2560*/  SYNCS.CCTL.IV [UR8+0x10018] ;  /* 0x01001800ff0079b1 */ /* 0x000ea40008000008 */
[----:B--2---:R-:W2:Y:S02]  /*2570*/  SYNCS.CCTL.IV [UR8+0x10038] ;  /* 0x01003800ff0079b1 */ /* 0x004ea40008000008 */
.L_x_75:
[----:B------:R-:W-:Y:S05]  /*2580*/  BSYNC.RECONVERGENT B4 ;  /* 0x0000000000047941 */ /* 0x000fea0003800200 */
.L_x_74:
[----:B------:R-:W-:Y:S01]  /*2590*/  USHF.L.U32 UR4, UR22, 0x15, URZ ;  /* 0x0000001516047899 */ /* 0x000fe200080006ff */
[----:B------:R-:W-:Y:S01]  /*25a0*/  SHF.R.U32.HI R21, RZ, 0x2, R0 ;  /* 0x00000002ff157819 */ /* 0x000fe20000011600 */
[----:B------:R-:W-:Y:S01]  /*25b0*/  USHF.L.U32 UR22, UR22, 0x3, URZ ;  /* 0x0000000316167899 */ /* 0x000fe200080006ff */
[C---:B------:R-:W-:Y:S01]  /*25c0*/  IMAD.SHL.U32 R2, R0.reuse, 0x20, RZ ;  /* 0x0000002000027824 */ /* 0x040fe200078e00ff */
[----:B------:R-:W-:Y:S01]  /*25d0*/  ULOP3.LUT UR4, UR4, 0x600000, URZ, 0xc0, !UPT ;  /* 0x0060000004047892 */ /* 0x000fe2000f8ec0ff */
[----:B------:R-:W-:Y:S01]  /*25e0*/  LOP3.LUT R21, R21, 0x20, RZ, 0xc0, !PT ;  /* 0x0000002015157812 */ /* 0x000fe200078ec0ff */
[----:B------:R-:W-:Y:S01]  /*25f0*/  ULOP3.LUT UR22, UR22, 0x20, URZ, 0xc0, !UPT ;  /* 0x0000002016167892 */ /* 0x000fe2000f8ec0ff */
[----:B------:R-:W-:Y:S01]  /*2600*/  IMAD.SHL.U32 R3, R0, 0x8, RZ ;  /* 0x0000000800037824 */ /* 0x000fe200078e00ff */
[----:B------:R-:W-:Y:S02]  /*2610*/  LOP3.LUT R2, R2, 0xc00, RZ, 0xc0, !PT ;  /* 0x00000c0002027812 */ /* 0x000fe400078ec0ff */
[----:B------:R-:W-:-:S02]  /*2620*/  ELECT P0, URZ, PT ;  /* 0x0000000000ff782f */ /* 0x000fc40003800000 */
[----:B------:R-:W-:Y:S01]  /*2630*/  LOP3.LUT R21, R21, 0x10, R0, 0xf8, !PT ;  /* 0x0000001015157812 */ /* 0x000fe200078ef800 */
[----:B------:R-:W-:Y:S01]  /*2640*/  UIADD3 UR4, UPT, UPT, UR22, UR4, UR23 ;  /* 0x0000000416047290 */ /* 0x000fe2000fffe017 */
[----:B------:R-:W-:Y:S01]  /*2650*/  IMAD.SHL.U32 R0, R0, 0x40, RZ ;  /* 0x0000004000007824 */ /* 0x000fe200078e00ff */
[----:B------:R-:W-:Y:S01]  /*2660*/  LOP3.LUT R2, R2, 0x30, R3, 0xf8, !PT ;  /* 0x0000003002027812 */ /* 0x000fe200078ef803 */
[----:B------:R-:W-:Y:S01]  /*2670*/  UMOV UR9, UR19 ;  /* 0x0000001300097c82 */ /* 0x000fe20008000000 */
[----:B------:R-:W-:Y:S01]  /*2680*/  ISETP.LT.U32.AND P0, PT, R20, 0x20, P0 ;  /* 0x000000201400780c */ /* 0x000fe20000701070 */
[----:B------:R-:W-:Y:S01]  /*2690*/  UMOV UR10, UR15 ;  /* 0x0000000f000a7c82 */ /* 0x000fe20008000000 */
[----:B------:R-:W-:Y:S02]  /*26a0*/  LOP3.LUT R21, R2, R21, RZ, 0x3c, !PT ;  /* 0x0000001502157212 */ /* 0x000fe400078e3cff */
[----:B------:R-:W-:Y:S01]  /*26b0*/  LOP3.LUT R0, R0, 0x3c0, RZ, 0xc0, !PT ;  /* 0x000003c000007812 */ /* 0x000fe200078ec0ff */
[----:B-----5:R-:W-:Y:S01]  /*26c0*/  LDTM.16dp32bit_t0_t15.x16 R4, tmem[UR4] ;  /* 0x00000004000479ee */ /* 0x020fe20008a00000 */
[----:B------:R-:W3:Y:S01]  /*26d0*/  LDTM.16dp32bit_t16_t31.x16 R4, tmem[UR4+0x10] ;  /* 0x00001004000479ee */ /* 0x000ee20008a20000 */
[----:B------:R-:W-:Y:S01]  /*26e0*/  NOP ;  /* 0x0000000000007918 */ /* 0x000fe20000000000 */
[----:B------:R-:W-:-:S05]  /*26f0*/  IADD3 R0, PT, PT, R21, UR8, R0 ;  /* 0x0000000815007c10 */ /* 0x000fca000fffe000 */
[----:B---3--:R-:W-:Y:S01]  /*2700*/  VOTEU.ANY UP1, P0 ;  /* 0x0000000000ff7886 */ /* 0x008fe20000020100 */
[----:B------:R-:W-:Y:S01]  /*2710*/  VOTEU.ANY UP0, P0 ;  /* 0x0000000000ff7886 */ /* 0x000fe20000000100 */
[----:B------:R-:W-:Y:S02]  /*2720*/  F2FP.SATFINITE.E4M3.F32.PACK_AB_MERGE_C R6, R7, R6, RZ ;  /* 0x000000060706723e */ /* 0x000fe400048070ff */
[----:B------:R-:W-:Y:S02]  /*2730*/  F2FP.SATFINITE.E4M3.F32.PACK_AB_MERGE_C R10, R11, R10, RZ ;  /* 0x0000000a0b0a723e */ /* 0x000fe400048070ff */
[----:B------:R-:W-:Y:S02]  /*2740*/  F2FP.SATFINITE.E4M3.F32.PACK_AB_MERGE_C R14, R15, R14, RZ ;  /* 0x0000000e0f0e723e */ /* 0x000fe400048070ff */
[----:B------:R-:W-:Y:S02]  /*2750*/  F2FP.SATFINITE.E4M3.F32.PACK_AB_MERGE_C R18, R19, R18, RZ ;  /* 0x000000121312723e */ /* 0x000fe400048070ff */
[----:B------:R-:W-:-:S02]  /*2760*/  F2FP.SATFINITE.E4M3.F32.PACK_AB_MERGE_C R4, R5, R4, R6 ;  /* 0x000000040504723e */ /* 0x000fc40004807006 */
[----:B------:R-:W-:Y:S02]  /*2770*/  F2FP.SATFINITE.E4M3.F32.PACK_AB_MERGE_C R5, R9, R8, R10 ;  /* 0x000000080905723e */ /* 0x000fe4000480700a */
[----:B------:R-:W-:Y:S02]  /*2780*/  F2FP.SATFINITE.E4M3.F32.PACK_AB_MERGE_C R6, R13, R12, R14 ;  /* 0x0000000c0d06723e */ /* 0x000fe4000480700e */
[----:B------:R-:W-:-:S05]  /*2790*/  F2FP.SATFINITE.E4M3.F32.PACK_AB_MERGE_C R7, R17, R16, R18 ;  /* 0x000000101107723e */ /* 0x000fca0004807012 */
[----:B--2---:R2:W-:Y:S01]  /*27a0*/  STS.128 [R0], R4 ;  /* 0x0000000400007388 */ /* 0x0045e20000000c00 */
[----:B------:R3:W-:Y:S06]  /*27b0*/  MEMBAR.ALL.CTA ;  /* 0x0000000000007992 */ /* 0x0007ec0000008000 */
[----:B---3--:R-:W3:Y:S02]  /*27c0*/  FENCE.VIEW.ASYNC.S ;  /* 0x00000000000073c6 */ /* 0x008ee40000000000 */
[----:B---3--:R-:W-:Y:S06]  /*27d0*/  BAR.SYNC.DEFER_BLOCKING 0x0 ;  /* 0x0000000000007b1d */ /* 0x008fec0000010000 */
[----:B------:R2:W-:Y:S01]  /*27e0*/  @UP1 UTMASTG.2D [UR8], [UR20] ;  /* 0x00000008140013b5 */ /* 0x0005e20008008000 */
[----:B------:R0:W-:Y:S01]  /*27f0*/  UTMACMDFLUSH ;  /* 0x00000000000079b7 */ /* 0x0001e20000000000 */
[----:B------:R-:W-:-:S04]  /*2800*/  DEPBAR.LE SB0, 0x0 ;  /* 0x000080000000791a */ /* 0x000fc80000000000 */
[----:B------:R-:W-:Y:S08]  /*2810*/  BAR.SYNC.DEFER_BLOCKING 0x0 ;  /* 0x0000000000007b1d */ /* 0x000ff00000010000 */
[----:B------:R-:W-:Y:S06]  /*2820*/  BAR.SYNC.DEFER_BLOCKING 0x0 ;  /* 0x0000000000007b1d */ /* 0x000fec0000010000 */
[----:B--2---:R-:W-:Y:S05]  /*2830*/  @P2 BRA `(.L_x_76) ;  /* 0x0000000000a02947 */ /* 0x004fea0003800000 */
[----:B------:R-:W2:Y:S01]  /*2840*/  S2UR UR5, SR_CgaCtaId ;  /* 0x00000000000579c3 */ /* 0x000ea20000008800 */
[----:B------:R-:W-:Y:S01]  /*2850*/  NOP ;  /* 0x0000000000007918 */ /* 0x000fe20000000000 */
[----:B------:R-:W-:Y:S01]  /*2860*/  UMOV UR4, 0x50 ;  /* 0x0000005000047882 */ /* 0x000fe20000000000 */
[----:B------:R-:W-:Y:S02]  /*2870*/  IMAD.U32 R0, RZ, RZ, UR23 ;  /* 0x00000017ff007e24 */ /* 0x000fe4000f8e00ff */
[----:B------:R-:W-:Y:S02]  /*2880*/  IMAD.MOV.U32 R3, RZ, RZ, 0x3 ;  /* 0x00000003ff037424 */ /* 0x000fe400078e00ff */
[----:B------:R-:W-:Y:S01]  /*2890*/  IMAD.MOV.U32 R7, RZ, RZ, 0x1 ;  /* 0x00000001ff077424 */ /* 0x000fe200078e00ff */
[----:B------:R-:W-:-:S04]  /*28a0*/  LOP3.LUT R0, R0, 0xffff, RZ, 0xc0, !PT ;  /* 0x0000ffff00007812 */ /* 0x000fc800078ec0ff */
[----:B------:R-:W-:-:S05]  /*28b0*/  SHF.R.U32.HI R0, RZ, 0x5, R0 ;  /* 0x00000005ff007819 */ /* 0x000fca0000011600 */
[----:B------:R-:W-:Y:S01]  /*28c0*/  VIADD R2, R0, 0x10 ;  /* 0x0000001000027836 */ /* 0x000fe20000000000 */
[----:B------:R-:W-:Y:S01]  /*28d0*/  SHF.L.U32 R0, R3, R0, RZ ;  /* 0x0000000003007219 */ /* 0x000fe200000006ff */
[----:B--2---:R-:W-:-:S03]  /*28e0*/  ULEA UR6, UR5, UR4, 0x18 ;  /* 0x0000000405067291 */ /* 0x004fc6000f8ec0ff */
[----:B------:R-:W-:-:S04]  /*28f0*/  SHF.L.U32 R3, R7, R2, RZ ;  /* 0x0000000207037219 */ /* 0x000fc800000006ff */
[----:B------:R-:W-:Y:S02]  /*2900*/  LOP3.LUT R0, R3, R0, RZ, 0xfc, !PT ;  /* 0x0000000003007212 */ /* 0x000fe400078efcff */
[----:B------:R-:W2:Y:S02]  /*2910*/  LDS R5, [UR6] ;  /* 0x00000006ff057984 */ /* 0x000ea40008000800 */
[C---:B------:R-:W-:Y:S02]  /*2920*/  LOP3.LUT R2, R0.reuse, 0xffff, RZ, 0xc0, !PT ;  /* 0x0000ffff00027812 */ /* 0x040fe400078ec0ff */
[----:B--2---:R-:W-:-:S04]  /*2930*/  LOP3.LUT R3, R0, 0xffff, R5, 0x80, !PT ;  /* 0x0000ffff00037812 */ /* 0x004fc800078e8005 */
[----:B------:R-:W-:-:S13]  /*2940*/  ISETP.NE.AND P0, PT, R3, R2, PT ;  /* 0x000000020300720c */ /* 0x000fda0003f05270 */
[----:B------:R-:W-:Y:S05]  /*2950*/  @P0 BRA `(.L_x_77) ;  /* 0x0000000000500947 */ /* 0x000fea0003800000 */
[----:B------:R-:W-:Y:S02]  /*2960*/  SHF.R.U32.HI R5, RZ, 0x10, R5 ;  /* 0x00000010ff057819 */ /* 0x000fe40000011605 */
[----:B------:R-:W-:-:S04]  /*2970*/  SHF.R.U32.HI R2, RZ, 0x10, R0 ;  /* 0x00000010ff027819 */ /* 0x000fc80000011600 */
[----:B------:R-:W-:-:S04]  /*2980*/  LOP3.LUT R5, R5, R2, RZ, 0xc0, !PT ;  /* 0x0000000205057212 */ /* 0x000fc800078ec0ff */
[----:B------:R-:W-:-:S13]  /*2990*/  ISETP.NE.AND P0, PT, R5, R2, PT ;  /* 0x000000020500720c */ /* 0x000fda0003f05270 */
[----:B------:R-:W-:Y:S05]  /*29a0*/  @P0 BRA `(.L_x_78) ;  /* 0x0000000000300947 */ /* 0x000fea0003800000 */
[----:B------:R-:W-:Y:S01]  /*29b0*/  R2UR UR4, R0 ;  /* 0x00000000000472ca */ /* 0x000fe200000e0000 */
[----:B------:R-:W-:Y:S01]  /*29c0*/  VOTEU.ANY UR5, UPT, PT ;  /* 0x0000000000057886 */ /* 0x000fe200038e0100 */
[----:B------:R-:W2:Y:S01]  /*29d0*/  S2R R0, SR_LANEID ;  /* 0x0000000000007919 */ /* 0x000ea20000000000 */
[----:B------:R-:W-:-:S10]  /*29e0*/  UFLO.U32 UR5, UR5 ;  /* 0x00000005000572bd */ /* 0x000fd400080e0000 */
[----:B------:R-:W-:-:S06]  /*29f0*/  ULOP3.LUT UR4, URZ, UR4, URZ, 0x33, !UPT ;  /* 0x00000004ff047292 */ /* 0x000fcc000f8e33ff */
[----:B------:R-:W-:-:S04]  /*2a00*/  IMAD.U32 R2, RZ, RZ, UR4 ;  /* 0x00000004ff027e24 */ /* 0x000fc8000f8e00ff */
[----:B------:R-:W3:Y:S02]  /*2a10*/  REDUX UR7, R2 ;  /* 0x00000000020773c4 */ /* 0x000ee40000000000 */
[----:B------:R4:W-:Y:S01]  /*2a20*/  UTCATOMSWS.AND URZ, UR4 ;  /* 0x0000000400ff79e3 */ /* 0x0009e20008000000 */
[----:B--2---:R-:W-:Y:S01]  /*2a30*/  ISETP.EQ.U32.AND P0, PT, R0, UR5, PT ;  /* 0x0000000500007c0c */ /* 0x004fe2000bf02070 */
[----:B---3--:R-:W-:-:S12]  /*2a40*/  IMAD.U32 R0, RZ, RZ, UR7 ;  /* 0x00000007ff007e24 */ /* 0x008fd8000f8e00ff */
[----:B------:R4:W-:Y:S01]  /*2a50*/  @P0 ATOMS.AND RZ, [UR6], R0 ;  /* 0x00000000ffff098c */ /* 0x0009e2000a800006 */
[----:B------:R-:W-:Y:S05]  /*2a60*/  BRA `(.L_x_76) ;  /* 0x0000000000147947 */ /* 0x000fea0003800000 */
.L_x_78:
[----:B------:R-:W-:-:S07]  /*2a70*/  MOV R2, 0x2a90 ;  /* 0x00002a9000027802 */ /* 0x000fce0000000f00 */
[----:B-1----:R-:W-:Y:S05]  /*2a80*/  CALL.REL.NOINC `($__internal_0_$__cuda_sm10x_tcgen05_guardrail_trap_col_being_dealloced_not_returned_by_alloc) ;  /* 0x0000000000447944 */ /* 0x002fea0003c00000 */
[----:B------:R-:W-:Y:S05]  /*2a90*/  BRA `(.L_x_76) ;  /* 0x0000000000087947 */ /* 0x000fea0003800000 */
.L_x_77:
[----:B------:R-:W-:-:S07]  /*2aa0*/  MOV R2, 0x2ac0 ;  /* 0x00002ac000027802 */ /* 0x000fce0000000f00 */
[----:B-1----:R-:W-:Y:S05]  /*2ab0*/  CALL.REL.NOINC `($__internal_2_$__cuda_sm10x_tcgen05_guardrail_trap_unallocated_columns_being_dealloced) ;  /* 0x0000000000507944 */ /* 0x002fea0003c00000 */
.L_x_76:
[----:B------:R-:W-:Y:S01]  /*2ac0*/  NOP ;  /* 0x0000000000007918 */ /* 0x000fe20000000000 */
[----:B----4-:R-:W-:Y:S05]  /*2ad0*/  EXIT ;  /* 0x000000000000794d */ /* 0x010fea0003800000 */
.L_x_61:
[----:B------:R-:W2:Y:S02]  /*2ae0*/  SYNCS.PHASECHK.TRANS64.TRYWAIT P0, [UR8+0x10000], RZ ;  /* 0x010000ffff0075a7 */ /* 0x000ea40008001108 */
[----:B--2---:R-:W-:Y:S05]  /*2af0*/  @!P0 BRA `(.L_x_61) ;  /* 0xfffffffc00f88947 */ /* 0x004fea000383ffff */
[----:B------:R-:W-:Y:S05]  /*2b00*/  BRA `(.L_x_79) ;  /* 0xfffffff0003c7947 */ /* 0x000fea000383ffff */
.L_x_63:
[----:B------:R-:W2:Y:S02]  /*2b10*/  SYNCS.PHASECHK.TRANS64.TRYWAIT P1, [UR8+0x10020], RZ ;  /* 0x010020ffff0075a7 */ /* 0x000ea40008021108 */
[----:B--2---:R-:W-:Y:S05]  /*2b20*/  @!P1 BRA `(.L_x_63) ;  /* 0xfffffffc00f89947 */ /* 0x004fea000383ffff */
[----:B------:R-:W-:Y:S05]  /*2b30*/  BRA `(.L_x_80) ;  /* 0xfffffff000d87947 */ /* 0x000fea000383ffff */
.L_x_64:
[----:B------:R-:W3:Y:S02]  /*2b40*/  SYNCS.PHASECHK.TRANS64.TRYWAIT P0, [UR28+0x10000], R2 ;  /* 0x01000002ff0075a7 */ /* 0x000ee4000800111c */
[----:B---3--:R-:W-:Y:S05]  /*2b50*/  @!P0 BRA `(.L_x_64) ;  /* 0xfffffffc00f88947 */ /* 0x008fea000383ffff */
[----:B------:R-:W-:Y:S05]  /*2b60*/  BRA `(.L_x_81) ;  /* 0xfffffff400547947 */ /* 0x000fea000383ffff */
.L_x_66:
[----:B------:R-:W3:Y:S02]  /*2b70*/  SYNCS.PHASECHK.TRANS64.TRYWAIT P0, [UR28+0x10020], R2 ;  /* 0x01002002ff0075a7 */ /* 0x000ee4000800111c */
[----:B---3--:R-:W-:Y:S05]  /*2b80*/  @!P0 BRA `(.L_x_66) ;  /* 0xfffffffc00f88947 */ /* 0x008fea000383ffff */
[----:B------:R-:W-:Y:S05]  /*2b90*/  BRA `(.L_x_82) ;  /* 0xfffffff400fc7947 */ /* 0x000fea000383ffff */
        .weak           $__internal_0_$__cuda_sm10x_tcgen05_guardrail_trap_col_being_dealloced_not_returned_by_alloc
        .type           $__internal_0_$__cuda_sm10x_tcgen05_guardrail_trap_col_being_dealloced_not_returned_by_alloc,@function
        .size           $__internal_0_$__cuda_sm10x_tcgen05_guardrail_trap_col_being_dealloced_not_returned_by_alloc,($__internal_1_$__cuda_sm10x_tcgen05_guardrail_trap_phase_invalid_during_alloc - $__internal_0_$__cuda_sm10x_tcgen05_guardrail_trap_col_being_dealloced_not_returned_by_alloc)
$__internal_0_$__cuda_sm10x_tcgen05_guardrail_trap_col_being_dealloced_not_returned_by_alloc:
[----:B------:R-:W-:Y:S05]  /*2ba0*/  BPT.TRAP 0x1 ;  /* 0x000000040000795c */ /* 0x000fea0000300000 */
[----:B------:R-:W-:-:S04]  /*2bb0*/  IMAD.MOV.U32 R3, RZ, RZ, 0x0 ;  /* 0x00000000ff037424 */ /* 0x000fc800078e00ff */
[----:B------:R-:W-:Y:S05]  /*2bc0*/  RET.REL.NODEC R2 `(gluon_tcgen05) ;  /* 0xffffffd4020c7950 */ /* 0x000fea0003c3ffff */
        .weak           $__internal_1_$__cuda_sm10x_tcgen05_guardrail_trap_phase_invalid_during_alloc
        .type           $__internal_1_$__cuda_sm10x_tcgen05_guardrail_trap_phase_invalid_during_alloc,@function
        .size           $__internal_1_$__cuda_sm10x_tcgen05_guardrail_trap_phase_invalid_during_alloc,($__internal_2_$__cuda_sm10x_tcgen05_guardrail_trap_unallocated_columns_being_dealloced - $__internal_1_$__cuda_sm10x_tcgen05_guardrail_trap_phase_invalid_during_alloc)
$__internal_1_$__cuda_sm10x_tcgen05_guardrail_trap_phase_invalid_during_alloc:
[----:B------:R-:W-:Y:S05]  /*2bd0*/  BPT.TRAP 0x1 ;  /* 0x000000040000795c */ /* 0x000fea0000300000 */
[----:B------:R-:W-:-:S04]  /*2be0*/  IMAD.MOV.U32 R3, RZ, RZ, 0x0 ;  /* 0x00000000ff037424 */ /* 0x000fc800078e00ff */
[----:B------:R-:W-:Y:S05]  /*2bf0*/  RET.REL.NODEC R2 `(gluon_tcgen05) ;  /* 0xffffffd402007950 */ /* 0x000fea0003c3ffff */
        .weak           $__internal_2_$__cuda_sm10x_tcgen05_guardrail_trap_unallocated_columns_being_dealloced
        .type           $__internal_2_$__cuda_sm10x_tcgen05_guardrail_trap_unallocated_columns_being_dealloced,@function
        .size           $__internal_2_$__cuda_sm10x_tcgen05_guardrail_trap_unallocated_columns_being_dealloced,(.L_x_86 - $__internal_2_$__cuda_sm10x_tcgen05_guardrail_trap_unallocated_columns_being_dealloced)
$__internal_2_$__cuda_sm10x_tcgen05_guardrail_trap_unallocated_columns_being_dealloced:
[----:B------:R-:W-:Y:S05]  /*2c00*/  BPT.TRAP 0x1 ;  /* 0x000000040000795c */ /* 0x000fea0000300000 */
[----:B------:R-:W-:-:S04]  /*2c10*/  IMAD.MOV.U32 R3, RZ, RZ, 0x0 ;  /* 0x00000000ff037424 */ /* 0x000fc800078e00ff */
[----:B------:R-:W-:Y:S05]  /*2c20*/  RET.REL.NODEC R2 `(gluon_tcgen05) ;  /* 0xffffffd002f47950 */ /* 0x000fea0003c3ffff */
.L_x_83:
[----:B------:R-:W-:-:S00]  /*2c30*/  BRA `(.L_x_83) ;  /* 0xfffffffc00fc7947 */ /* 0x000fc0000383ffff */
[----:B------:R-:W-:-:S00]  /*2c40*/  NOP ;  /* 0x0000000000007918 */ /* 0x000fc00000000000 */
        /* <DEDUP_REMOVED lines=11> */
.L_x_86:


//--------------------- .nv.shared.gluon_tcgen05  --------------------------
	.section	.nv.shared.gluon_tcgen05,"aw",@nobits
	.sectionflags	@""
	.align	16
	.zero		1024


//--------------------- .nv.shared.reserved.0     --------------------------
	.section	.nv.shared.reserved.0,"aw",@nobits
	.align	8
	.weak		__nv_reservedSMEM_offset_0_alias
	.size		__nv_reservedSMEM_offset_0_alias, 0, 64
	.other		__nv_reservedSMEM_offset_0_alias,@"STO_CUDA_RESERVED_SHARED STV_DEFAULT"
__nv_reservedSMEM_offset_0_alias:
	.zero		0
.nv.shared.reserved.0:
	.zero		64
	.weak		__nv_reservedSMEM_allocation_phase
	.type		__nv_reservedSMEM_allocation_phase,@object
	.size		__nv_reservedSMEM_allocation_phase,(.L_0 - __nv_reservedSMEM_allocation_phase)
__nv_reservedSMEM_allocation_phase:
	.zero		1
.L_0:
	.zero		7
	.weak		__nv_reservedSMEM_devtool_atexit_pc
	.type		__nv_reservedSMEM_devtool_atexit_pc,@object
	.size		__nv_reservedSMEM_devtool_atexit_pc,(__nv_reservedSMEM_allocation_mask - __nv_reservedSMEM_devtool_atexit_pc)
__nv_reservedSMEM_devtool_atexit_pc:
	.zero		8
	.weak		__nv_reservedSMEM_allocation_mask
	.type		__nv_reservedSMEM_allocation_mask,@object
	.size		__nv_reservedSMEM_allocation_mask,(.L_2 - __nv_reservedSMEM_allocation_mask)
__nv_reservedSMEM_allocation_mask:
	.zero		4
.L_2:


//--------------------- .nv.constant0.gluon_tcgen05 --------------------------
	.section	.nv.constant0.gluon_tcgen05,"a",@progbits
	.sectionflags	@""
	.align	4
.nv.constant0.gluon_tcgen05:
	.zero		976


//--------------------- SYMBOLS --------------------------

	.type		.nv.reservedSmem.offset0,@object
	.size		.nv.reservedSmem.offset0,0x4
	.type		.nv.reservedSmem.cap,@object
	.size		.nv.reservedSmem.cap,0x4
